//
// Generated by NVIDIA NVVM Compiler
//
// Compiler Build ID: CL-36424714
// Cuda compilation tools, release 13.0, V13.0.88
// Based on NVVM 20.0.0
//

.version 9.0
.target sm_100
.address_size 64

	// .globl	_Z5testTv
.extern .func  (.param .b32 func_retval0) vprintf
(
	.param .b64 vprintf_param_0,
	.param .b64 vprintf_param_1
)
;
// _ZZ5testTvE4smem has been demoted
// _ZZ5testNvE4smem has been demoted
.global .align 1 .b8 $str[2] = {10};
.global .align 1 .b8 $str$1[4] = {37, 102, 32};
.global .align 1 .b8 $str$2[10] = {37, 100, 32, 37, 102, 32, 37, 102, 10};

.visible .entry _Z5testTv()
{
	.local .align 8 .b8 	__local_depot0[24];
	.reg .b64 	%SP;
	.reg .b64 	%SPL;
	.reg .pred 	%p<3>;
	.reg .b16 	%rs<75>;
	.reg .b32 	%r<33>;
	.reg .b32 	%f<75>;
	.reg .b64 	%rd<18>;
	.reg .b64 	%fd<11>;
	// demoted variable
	.shared .align 2 .b8 _ZZ5testTvE4smem[128];
	mov.u64 	%SPL, __local_depot0;
	cvta.local.u64 	%SP, %SPL;
	add.u64 	%rd2, %SP, 0;
	add.u64 	%rd1, %SPL, 0;
	mov.u32 	%r1, %tid.x;
	setp.ne.s32 	%p1, %r1, 0;
	@%p1 bra 	$L__BB0_4;
	mov.f32 	%f1, 0f00000000;
	// begin inline asm
	{  cvt.rn.f16.f32 %rs1, %f1;}

	// end inline asm
	st.shared.u16 	[_ZZ5testTvE4smem], %rs1;
	mov.f32 	%f2, 0f3F800000;
	// begin inline asm
	{  cvt.rn.f16.f32 %rs2, %f2;}

	// end inline asm
	st.shared.u16 	[_ZZ5testTvE4smem+2], %rs2;
	mov.f32 	%f3, 0f40000000;
	// begin inline asm
	{  cvt.rn.f16.f32 %rs3, %f3;}

	// end inline asm
	st.shared.u16 	[_ZZ5testTvE4smem+4], %rs3;
	mov.f32 	%f4, 0f40400000;
	// begin inline asm
	{  cvt.rn.f16.f32 %rs4, %f4;}

	// end inline asm
	st.shared.u16 	[_ZZ5testTvE4smem+6], %rs4;
	mov.f32 	%f5, 0f40800000;
	// begin inline asm
	{  cvt.rn.f16.f32 %rs5, %f5;}

	// end inline asm
	st.shared.u16 	[_ZZ5testTvE4smem+8], %rs5;
	mov.f32 	%f6, 0f40A00000;
	// begin inline asm
	{  cvt.rn.f16.f32 %rs6, %f6;}

	// end inline asm
	st.shared.u16 	[_ZZ5testTvE4smem+10], %rs6;
	mov.f32 	%f7, 0f40C00000;
	// begin inline asm
	{  cvt.rn.f16.f32 %rs7, %f7;}

	// end inline asm
	st.shared.u16 	[_ZZ5testTvE4smem+12], %rs7;
	mov.f32 	%f8, 0f40E00000;
	// begin inline asm
	{  cvt.rn.f16.f32 %rs8, %f8;}

	// end inline asm
	st.shared.u16 	[_ZZ5testTvE4smem+14], %rs8;
	mov.f32 	%f9, 0f41000000;
	// begin inline asm
	{  cvt.rn.f16.f32 %rs9, %f9;}

	// end inline asm
	st.shared.u16 	[_ZZ5testTvE4smem+16], %rs9;
	mov.f32 	%f10, 0f41100000;
	// begin inline asm
	{  cvt.rn.f16.f32 %rs10, %f10;}

	// end inline asm
	st.shared.u16 	[_ZZ5testTvE4smem+18], %rs10;
	mov.f32 	%f11, 0f41200000;
	// begin inline asm
	{  cvt.rn.f16.f32 %rs11, %f11;}

	// end inline asm
	st.shared.u16 	[_ZZ5testTvE4smem+20], %rs11;
	mov.f32 	%f12, 0f41300000;
	// begin inline asm
	{  cvt.rn.f16.f32 %rs12, %f12;}

	// end inline asm
	st.shared.u16 	[_ZZ5testTvE4smem+22], %rs12;
	mov.f32 	%f13, 0f41400000;
	// begin inline asm
	{  cvt.rn.f16.f32 %rs13, %f13;}

	// end inline asm
	st.shared.u16 	[_ZZ5testTvE4smem+24], %rs13;
	mov.f32 	%f14, 0f41500000;
	// begin inline asm
	{  cvt.rn.f16.f32 %rs14, %f14;}

	// end inline asm
	st.shared.u16 	[_ZZ5testTvE4smem+26], %rs14;
	mov.f32 	%f15, 0f41600000;
	// begin inline asm
	{  cvt.rn.f16.f32 %rs15, %f15;}

	// end inline asm
	st.shared.u16 	[_ZZ5testTvE4smem+28], %rs15;
	mov.f32 	%f16, 0f41700000;
	// begin inline asm
	{  cvt.rn.f16.f32 %rs16, %f16;}

	// end inline asm
	st.shared.u16 	[_ZZ5testTvE4smem+30], %rs16;
	mov.f32 	%f17, 0f41800000;
	// begin inline asm
	{  cvt.rn.f16.f32 %rs17, %f17;}

	// end inline asm
	st.shared.u16 	[_ZZ5testTvE4smem+32], %rs17;
	mov.f32 	%f18, 0f41880000;
	// begin inline asm
	{  cvt.rn.f16.f32 %rs18, %f18;}

	// end inline asm
	st.shared.u16 	[_ZZ5testTvE4smem+34], %rs18;
	mov.f32 	%f19, 0f41900000;
	// begin inline asm
	{  cvt.rn.f16.f32 %rs19, %f19;}

	// end inline asm
	st.shared.u16 	[_ZZ5testTvE4smem+36], %rs19;
	mov.f32 	%f20, 0f41980000;
	// begin inline asm
	{  cvt.rn.f16.f32 %rs20, %f20;}

	// end inline asm
	st.shared.u16 	[_ZZ5testTvE4smem+38], %rs20;
	mov.f32 	%f21, 0f41A00000;
	// begin inline asm
	{  cvt.rn.f16.f32 %rs21, %f21;}

	// end inline asm
	st.shared.u16 	[_ZZ5testTvE4smem+40], %rs21;
	mov.f32 	%f22, 0f41A80000;
	// begin inline asm
	{  cvt.rn.f16.f32 %rs22, %f22;}

	// end inline asm
	st.shared.u16 	[_ZZ5testTvE4smem+42], %rs22;
	mov.f32 	%f23, 0f41B00000;
	// begin inline asm
	{  cvt.rn.f16.f32 %rs23, %f23;}

	// end inline asm
	st.shared.u16 	[_ZZ5testTvE4smem+44], %rs23;
	mov.f32 	%f24, 0f41B80000;
	// begin inline asm
	{  cvt.rn.f16.f32 %rs24, %f24;}

	// end inline asm
	st.shared.u16 	[_ZZ5testTvE4smem+46], %rs24;
	mov.f32 	%f25, 0f41C00000;
	// begin inline asm
	{  cvt.rn.f16.f32 %rs25, %f25;}

	// end inline asm
	st.shared.u16 	[_ZZ5testTvE4smem+48], %rs25;
	mov.f32 	%f26, 0f41C80000;
	// begin inline asm
	{  cvt.rn.f16.f32 %rs26, %f26;}

	// end inline asm
	st.shared.u16 	[_ZZ5testTvE4smem+50], %rs26;
	mov.f32 	%f27, 0f41D00000;
	// begin inline asm
	{  cvt.rn.f16.f32 %rs27, %f27;}

	// end inline asm
	st.shared.u16 	[_ZZ5testTvE4smem+52], %rs27;
	mov.f32 	%f28, 0f41D80000;
	// begin inline asm
	{  cvt.rn.f16.f32 %rs28, %f28;}

	// end inline asm
	st.shared.u16 	[_ZZ5testTvE4smem+54], %rs28;
	mov.f32 	%f29, 0f41E00000;
	// begin inline asm
	{  cvt.rn.f16.f32 %rs29, %f29;}

	// end inline asm
	st.shared.u16 	[_ZZ5testTvE4smem+56], %rs29;
	mov.f32 	%f30, 0f41E80000;
	// begin inline asm
	{  cvt.rn.f16.f32 %rs30, %f30;}

	// end inline asm
	st.shared.u16 	[_ZZ5testTvE4smem+58], %rs30;
	mov.f32 	%f31, 0f41F00000;
	// begin inline asm
	{  cvt.rn.f16.f32 %rs31, %f31;}

	// end inline asm
	st.shared.u16 	[_ZZ5testTvE4smem+60], %rs31;
	mov.f32 	%f32, 0f41F80000;
	// begin inline asm
	{  cvt.rn.f16.f32 %rs32, %f32;}

	// end inline asm
	st.shared.u16 	[_ZZ5testTvE4smem+62], %rs32;
	mov.f32 	%f33, 0f42000000;
	// begin inline asm
	{  cvt.rn.f16.f32 %rs33, %f33;}

	// end inline asm
	st.shared.u16 	[_ZZ5testTvE4smem+64], %rs33;
	mov.f32 	%f34, 0f42040000;
	// begin inline asm
	{  cvt.rn.f16.f32 %rs34, %f34;}

	// end inline asm
	st.shared.u16 	[_ZZ5testTvE4smem+66], %rs34;
	mov.f32 	%f35, 0f42080000;
	// begin inline asm
	{  cvt.rn.f16.f32 %rs35, %f35;}

	// end inline asm
	st.shared.u16 	[_ZZ5testTvE4smem+68], %rs35;
	mov.f32 	%f36, 0f420C0000;
	// begin inline asm
	{  cvt.rn.f16.f32 %rs36, %f36;}

	// end inline asm
	st.shared.u16 	[_ZZ5testTvE4smem+70], %rs36;
	mov.f32 	%f37, 0f42100000;
	// begin inline asm
	{  cvt.rn.f16.f32 %rs37, %f37;}

	// end inline asm
	st.shared.u16 	[_ZZ5testTvE4smem+72], %rs37;
	mov.f32 	%f38, 0f42140000;
	// begin inline asm
	{  cvt.rn.f16.f32 %rs38, %f38;}

	// end inline asm
	st.shared.u16 	[_ZZ5testTvE4smem+74], %rs38;
	mov.f32 	%f39, 0f42180000;
	// begin inline asm
	{  cvt.rn.f16.f32 %rs39, %f39;}

	// end inline asm
	st.shared.u16 	[_ZZ5testTvE4smem+76], %rs39;
	mov.f32 	%f40, 0f421C0000;
	// begin inline asm
	{  cvt.rn.f16.f32 %rs40, %f40;}

	// end inline asm
	st.shared.u16 	[_ZZ5testTvE4smem+78], %rs40;
	mov.f32 	%f41, 0f42200000;
	// begin inline asm
	{  cvt.rn.f16.f32 %rs41, %f41;}

	// end inline asm
	st.shared.u16 	[_ZZ5testTvE4smem+80], %rs41;
	mov.f32 	%f42, 0f42240000;
	// begin inline asm
	{  cvt.rn.f16.f32 %rs42, %f42;}

	// end inline asm
	st.shared.u16 	[_ZZ5testTvE4smem+82], %rs42;
	mov.f32 	%f43, 0f42280000;
	// begin inline asm
	{  cvt.rn.f16.f32 %rs43, %f43;}

	// end inline asm
	st.shared.u16 	[_ZZ5testTvE4smem+84], %rs43;
	mov.f32 	%f44, 0f422C0000;
	// begin inline asm
	{  cvt.rn.f16.f32 %rs44, %f44;}

	// end inline asm
	st.shared.u16 	[_ZZ5testTvE4smem+86], %rs44;
	mov.f32 	%f45, 0f42300000;
	// begin inline asm
	{  cvt.rn.f16.f32 %rs45, %f45;}

	// end inline asm
	st.shared.u16 	[_ZZ5testTvE4smem+88], %rs45;
	mov.f32 	%f46, 0f42340000;
	// begin inline asm
	{  cvt.rn.f16.f32 %rs46, %f46;}

	// end inline asm
	st.shared.u16 	[_ZZ5testTvE4smem+90], %rs46;
	mov.f32 	%f47, 0f42380000;
	// begin inline asm
	{  cvt.rn.f16.f32 %rs47, %f47;}

	// end inline asm
	st.shared.u16 	[_ZZ5testTvE4smem+92], %rs47;
	mov.f32 	%f48, 0f423C0000;
	// begin inline asm
	{  cvt.rn.f16.f32 %rs48, %f48;}

	// end inline asm
	st.shared.u16 	[_ZZ5testTvE4smem+94], %rs48;
	mov.f32 	%f49, 0f42400000;
	// begin inline asm
	{  cvt.rn.f16.f32 %rs49, %f49;}

	// end inline asm
	st.shared.u16 	[_ZZ5testTvE4smem+96], %rs49;
	mov.f32 	%f50, 0f42440000;
	// begin inline asm
	{  cvt.rn.f16.f32 %rs50, %f50;}

	// end inline asm
	st.shared.u16 	[_ZZ5testTvE4smem+98], %rs50;
	mov.f32 	%f51, 0f42480000;
	// begin inline asm
	{  cvt.rn.f16.f32 %rs51, %f51;}

	// end inline asm
	st.shared.u16 	[_ZZ5testTvE4smem+100], %rs51;
	mov.f32 	%f52, 0f424C0000;
	// begin inline asm
	{  cvt.rn.f16.f32 %rs52, %f52;}

	// end inline asm
	st.shared.u16 	[_ZZ5testTvE4smem+102], %rs52;
	mov.f32 	%f53, 0f42500000;
	// begin inline asm
	{  cvt.rn.f16.f32 %rs53, %f53;}

	// end inline asm
	st.shared.u16 	[_ZZ5testTvE4smem+104], %rs53;
	mov.f32 	%f54, 0f42540000;
	// begin inline asm
	{  cvt.rn.f16.f32 %rs54, %f54;}

	// end inline asm
	st.shared.u16 	[_ZZ5testTvE4smem+106], %rs54;
	mov.f32 	%f55, 0f42580000;
	// begin inline asm
	{  cvt.rn.f16.f32 %rs55, %f55;}

	// end inline asm
	st.shared.u16 	[_ZZ5testTvE4smem+108], %rs55;
	mov.f32 	%f56, 0f425C0000;
	// begin inline asm
	{  cvt.rn.f16.f32 %rs56, %f56;}

	// end inline asm
	st.shared.u16 	[_ZZ5testTvE4smem+110], %rs56;
	mov.f32 	%f57, 0f42600000;
	// begin inline asm
	{  cvt.rn.f16.f32 %rs57, %f57;}

	// end inline asm
	st.shared.u16 	[_ZZ5testTvE4smem+112], %rs57;
	mov.f32 	%f58, 0f42640000;
	// begin inline asm
	{  cvt.rn.f16.f32 %rs58, %f58;}

	// end inline asm
	st.shared.u16 	[_ZZ5testTvE4smem+114], %rs58;
	mov.f32 	%f59, 0f42680000;
	// begin inline asm
	{  cvt.rn.f16.f32 %rs59, %f59;}

	// end inline asm
	st.shared.u16 	[_ZZ5testTvE4smem+116], %rs59;
	mov.f32 	%f60, 0f426C0000;
	// begin inline asm
	{  cvt.rn.f16.f32 %rs60, %f60;}

	// end inline asm
	st.shared.u16 	[_ZZ5testTvE4smem+118], %rs60;
	mov.f32 	%f61, 0f42700000;
	// begin inline asm
	{  cvt.rn.f16.f32 %rs61, %f61;}

	// end inline asm
	st.shared.u16 	[_ZZ5testTvE4smem+120], %rs61;
	mov.f32 	%f62, 0f42740000;
	// begin inline asm
	{  cvt.rn.f16.f32 %rs62, %f62;}

	// end inline asm
	st.shared.u16 	[_ZZ5testTvE4smem+122], %rs62;
	mov.f32 	%f63, 0f42780000;
	// begin inline asm
	{  cvt.rn.f16.f32 %rs63, %f63;}

	// end inline asm
	st.shared.u16 	[_ZZ5testTvE4smem+124], %rs63;
	mov.f32 	%f64, 0f427C0000;
	// begin inline asm
	{  cvt.rn.f16.f32 %rs64, %f64;}

	// end inline asm
	st.shared.u16 	[_ZZ5testTvE4smem+126], %rs64;
	mov.b32 	%r32, 8;
	mov.u64 	%rd3, $str;
	mov.u32 	%r7, _ZZ5testTvE4smem;
	mov.u64 	%rd5, $str$1;
$L__BB0_2:
	cvta.global.u64 	%rd4, %rd3;
	{ // callseq 0, 0
	.param .b64 param0;
	st.param.b64 	[param0], %rd4;
	.param .b64 param1;
	st.param.b64 	[param1], 0;
	.param .b32 retval0;
	call.uni (retval0), 
	vprintf, 
	(
	param0, 
	param1
	);
	ld.param.b32 	%r5, [retval0];
	} // callseq 0
	add.s32 	%r8, %r7, %r32;
	ld.shared.u16 	%rs65, [%r8+-8];
	// begin inline asm
	{  cvt.f32.f16 %f65, %rs65;}

	// end inline asm
	cvt.f64.f32 	%fd1, %f65;
	st.local.f64 	[%rd1], %fd1;
	cvta.global.u64 	%rd6, %rd5;
	{ // callseq 1, 0
	.param .b64 param0;
	st.param.b64 	[param0], %rd6;
	.param .b64 param1;
	st.param.b64 	[param1], %rd2;
	.param .b32 retval0;
	call.uni (retval0), 
	vprintf, 
	(
	param0, 
	param1
	);
	ld.param.b32 	%r9, [retval0];
	} // callseq 1
	ld.shared.u16 	%rs66, [%r8+-6];
	// begin inline asm
	{  cvt.f32.f16 %f66, %rs66;}

	// end inline asm
	cvt.f64.f32 	%fd2, %f66;
	st.local.f64 	[%rd1], %fd2;
	{ // callseq 2, 0
	.param .b64 param0;
	st.param.b64 	[param0], %rd6;
	.param .b64 param1;
	st.param.b64 	[param1], %rd2;
	.param .b32 retval0;
	call.uni (retval0), 
	vprintf, 
	(
	param0, 
	param1
	);
	ld.param.b32 	%r11, [retval0];
	} // callseq 2
	ld.shared.u16 	%rs67, [%r8+-4];
	// begin inline asm
	{  cvt.f32.f16 %f67, %rs67;}

	// end inline asm
	cvt.f64.f32 	%fd3, %f67;
	st.local.f64 	[%rd1], %fd3;
	{ // callseq 3, 0
	.param .b64 param0;
	st.param.b64 	[param0], %rd6;
	.param .b64 param1;
	st.param.b64 	[param1], %rd2;
	.param .b32 retval0;
	call.uni (retval0), 
	vprintf, 
	(
	param0, 
	param1
	);
	ld.param.b32 	%r13, [retval0];
	} // callseq 3
	ld.shared.u16 	%rs68, [%r8+-2];
	// begin inline asm
	{  cvt.f32.f16 %f68, %rs68;}

	// end inline asm
	cvt.f64.f32 	%fd4, %f68;
	st.local.f64 	[%rd1], %fd4;
	{ // callseq 4, 0
	.param .b64 param0;
	st.param.b64 	[param0], %rd6;
	.param .b64 param1;
	st.param.b64 	[param1], %rd2;
	.param .b32 retval0;
	call.uni (retval0), 
	vprintf, 
	(
	param0, 
	param1
	);
	ld.param.b32 	%r15, [retval0];
	} // callseq 4
	ld.shared.u16 	%rs69, [%r8];
	// begin inline asm
	{  cvt.f32.f16 %f69, %rs69;}

	// end inline asm
	cvt.f64.f32 	%fd5, %f69;
	st.local.f64 	[%rd1], %fd5;
	{ // callseq 5, 0
	.param .b64 param0;
	st.param.b64 	[param0], %rd6;
	.param .b64 param1;
	st.param.b64 	[param1], %rd2;
	.param .b32 retval0;
	call.uni (retval0), 
	vprintf, 
	(
	param0, 
	param1
	);
	ld.param.b32 	%r17, [retval0];
	} // callseq 5
	ld.shared.u16 	%rs70, [%r8+2];
	// begin inline asm
	{  cvt.f32.f16 %f70, %rs70;}

	// end inline asm
	cvt.f64.f32 	%fd6, %f70;
	st.local.f64 	[%rd1], %fd6;
	{ // callseq 6, 0
	.param .b64 param0;
	st.param.b64 	[param0], %rd6;
	.param .b64 param1;
	st.param.b64 	[param1], %rd2;
	.param .b32 retval0;
	call.uni (retval0), 
	vprintf, 
	(
	param0, 
	param1
	);
	ld.param.b32 	%r19, [retval0];
	} // callseq 6
	ld.shared.u16 	%rs71, [%r8+4];
	// begin inline asm
	{  cvt.f32.f16 %f71, %rs71;}

	// end inline asm
	cvt.f64.f32 	%fd7, %f71;
	st.local.f64 	[%rd1], %fd7;
	{ // callseq 7, 0
	.param .b64 param0;
	st.param.b64 	[param0], %rd6;
	.param .b64 param1;
	st.param.b64 	[param1], %rd2;
	.param .b32 retval0;
	call.uni (retval0), 
	vprintf, 
	(
	param0, 
	param1
	);
	ld.param.b32 	%r21, [retval0];
	} // callseq 7
	ld.shared.u16 	%rs72, [%r8+6];
	// begin inline asm
	{  cvt.f32.f16 %f72, %rs72;}

	// end inline asm
	cvt.f64.f32 	%fd8, %f72;
	st.local.f64 	[%rd1], %fd8;
	{ // callseq 8, 0
	.param .b64 param0;
	st.param.b64 	[param0], %rd6;
	.param .b64 param1;
	st.param.b64 	[param1], %rd2;
	.param .b32 retval0;
	call.uni (retval0), 
	vprintf, 
	(
	param0, 
	param1
	);
	ld.param.b32 	%r23, [retval0];
	} // callseq 8
	add.s32 	%r32, %r32, 16;
	setp.ne.s32 	%p2, %r32, 136;
	@%p2 bra 	$L__BB0_2;
	cvta.global.u64 	%rd9, %rd3;
	{ // callseq 9, 0
	.param .b64 param0;
	st.param.b64 	[param0], %rd9;
	.param .b64 param1;
	st.param.b64 	[param1], 0;
	.param .b32 retval0;
	call.uni (retval0), 
	vprintf, 
	(
	param0, 
	param1
	);
	ld.param.b32 	%r25, [retval0];
	} // callseq 9
$L__BB0_4:
	mov.u32 	%r28, _ZZ5testTvE4smem;
	cvt.u64.u32 	%rd11, %r28;
	cvta.shared.u64 	%rd12, %rd11;
	shl.b32 	%r29, %r1, 4;
	cvt.u64.u32 	%rd13, %r29;
	and.b64  	%rd14, %rd13, 112;
	add.s64 	%rd10, %rd12, %rd14;
	// begin inline asm
	ldmatrix.sync.aligned.x1.trans.m8n8.b16 {%r27}, [%rd10];

	// end inline asm
	mov.b32 	{%rs73, %rs74}, %r27;
	// begin inline asm
	{  cvt.f32.f16 %f73, %rs73;}

	// end inline asm
	cvt.f64.f32 	%fd9, %f73;
	// begin inline asm
	{  cvt.f32.f16 %f74, %rs74;}

	// end inline asm
	cvt.f64.f32 	%fd10, %f74;
	st.local.u32 	[%rd1], %r1;
	st.local.f64 	[%rd1+8], %fd9;
	st.local.f64 	[%rd1+16], %fd10;
	mov.u64 	%rd15, $str$2;
	cvta.global.u64 	%rd16, %rd15;
	{ // callseq 10, 0
	.param .b64 param0;
	st.param.b64 	[param0], %rd16;
	.param .b64 param1;
	st.param.b64 	[param1], %rd2;
	.param .b32 retval0;
	call.uni (retval0), 
	vprintf, 
	(
	param0, 
	param1
	);
	ld.param.b32 	%r30, [retval0];
	} // callseq 10
	ret;

}
	// .globl	_Z5testNv
.visible .entry _Z5testNv()
{
	.local .align 8 .b8 	__local_depot1[24];
	.reg .b64 	%SP;
	.reg .b64 	%SPL;
	.reg .pred 	%p<3>;
	.reg .b16 	%rs<75>;
	.reg .b32 	%r<33>;
	.reg .b32 	%f<75>;
	.reg .b64 	%rd<18>;
	.reg .b64 	%fd<11>;
	// demoted variable
	.shared .align 2 .b8 _ZZ5testNvE4smem[128];
	mov.u64 	%SPL, __local_depot1;
	cvta.local.u64 	%SP, %SPL;
	add.u64 	%rd2, %SP, 0;
	add.u64 	%rd1, %SPL, 0;
	mov.u32 	%r1, %tid.x;
	setp.ne.s32 	%p1, %r1, 0;
	@%p1 bra 	$L__BB1_4;
	mov.f32 	%f1, 0f00000000;
	// begin inline asm
	{  cvt.rn.f16.f32 %rs1, %f1;}

	// end inline asm
	st.shared.u16 	[_ZZ5testNvE4smem], %rs1;
	mov.f32 	%f2, 0f3F800000;
	// begin inline asm
	{  cvt.rn.f16.f32 %rs2, %f2;}

	// end inline asm
	st.shared.u16 	[_ZZ5testNvE4smem+2], %rs2;
	mov.f32 	%f3, 0f40000000;
	// begin inline asm
	{  cvt.rn.f16.f32 %rs3, %f3;}

	// end inline asm
	st.shared.u16 	[_ZZ5testNvE4smem+4], %rs3;
	mov.f32 	%f4, 0f40400000;
	// begin inline asm
	{  cvt.rn.f16.f32 %rs4, %f4;}

	// end inline asm
	st.shared.u16 	[_ZZ5testNvE4smem+6], %rs4;
	mov.f32 	%f5, 0f40800000;
	// begin inline asm
	{  cvt.rn.f16.f32 %rs5, %f5;}

	// end inline asm
	st.shared.u16 	[_ZZ5testNvE4smem+8], %rs5;
	mov.f32 	%f6, 0f40A00000;
	// begin inline asm
	{  cvt.rn.f16.f32 %rs6, %f6;}

	// end inline asm
	st.shared.u16 	[_ZZ5testNvE4smem+10], %rs6;
	mov.f32 	%f7, 0f40C00000;
	// begin inline asm
	{  cvt.rn.f16.f32 %rs7, %f7;}

	// end inline asm
	st.shared.u16 	[_ZZ5testNvE4smem+12], %rs7;
	mov.f32 	%f8, 0f40E00000;
	// begin inline asm
	{  cvt.rn.f16.f32 %rs8, %f8;}

	// end inline asm
	st.shared.u16 	[_ZZ5testNvE4smem+14], %rs8;
	mov.f32 	%f9, 0f41000000;
	// begin inline asm
	{  cvt.rn.f16.f32 %rs9, %f9;}

	// end inline asm
	st.shared.u16 	[_ZZ5testNvE4smem+16], %rs9;
	mov.f32 	%f10, 0f41100000;
	// begin inline asm
	{  cvt.rn.f16.f32 %rs10, %f10;}

	// end inline asm
	st.shared.u16 	[_ZZ5testNvE4smem+18], %rs10;
	mov.f32 	%f11, 0f41200000;
	// begin inline asm
	{  cvt.rn.f16.f32 %rs11, %f11;}

	// end inline asm
	st.shared.u16 	[_ZZ5testNvE4smem+20], %rs11;
	mov.f32 	%f12, 0f41300000;
	// begin inline asm
	{  cvt.rn.f16.f32 %rs12, %f12;}

	// end inline asm
	st.shared.u16 	[_ZZ5testNvE4smem+22], %rs12;
	mov.f32 	%f13, 0f41400000;
	// begin inline asm
	{  cvt.rn.f16.f32 %rs13, %f13;}

	// end inline asm
	st.shared.u16 	[_ZZ5testNvE4smem+24], %rs13;
	mov.f32 	%f14, 0f41500000;
	// begin inline asm
	{  cvt.rn.f16.f32 %rs14, %f14;}

	// end inline asm
	st.shared.u16 	[_ZZ5testNvE4smem+26], %rs14;
	mov.f32 	%f15, 0f41600000;
	// begin inline asm
	{  cvt.rn.f16.f32 %rs15, %f15;}

	// end inline asm
	st.shared.u16 	[_ZZ5testNvE4smem+28], %rs15;
	mov.f32 	%f16, 0f41700000;
	// begin inline asm
	{  cvt.rn.f16.f32 %rs16, %f16;}

	// end inline asm
	st.shared.u16 	[_ZZ5testNvE4smem+30], %rs16;
	mov.f32 	%f17, 0f41800000;
	// begin inline asm
	{  cvt.rn.f16.f32 %rs17, %f17;}

	// end inline asm
	st.shared.u16 	[_ZZ5testNvE4smem+32], %rs17;
	mov.f32 	%f18, 0f41880000;
	// begin inline asm
	{  cvt.rn.f16.f32 %rs18, %f18;}

	// end inline asm
	st.shared.u16 	[_ZZ5testNvE4smem+34], %rs18;
	mov.f32 	%f19, 0f41900000;
	// begin inline asm
	{  cvt.rn.f16.f32 %rs19, %f19;}

	// end inline asm
	st.shared.u16 	[_ZZ5testNvE4smem+36], %rs19;
	mov.f32 	%f20, 0f41980000;
	// begin inline asm
	{  cvt.rn.f16.f32 %rs20, %f20;}

	// end inline asm
	st.shared.u16 	[_ZZ5testNvE4smem+38], %rs20;
	mov.f32 	%f21, 0f41A00000;
	// begin inline asm
	{  cvt.rn.f16.f32 %rs21, %f21;}

	// end inline asm
	st.shared.u16 	[_ZZ5testNvE4smem+40], %rs21;
	mov.f32 	%f22, 0f41A80000;
	// begin inline asm
	{  cvt.rn.f16.f32 %rs22, %f22;}

	// end inline asm
	st.shared.u16 	[_ZZ5testNvE4smem+42], %rs22;
	mov.f32 	%f23, 0f41B00000;
	// begin inline asm
	{  cvt.rn.f16.f32 %rs23, %f23;}

	// end inline asm
	st.shared.u16 	[_ZZ5testNvE4smem+44], %rs23;
	mov.f32 	%f24, 0f41B80000;
	// begin inline asm
	{  cvt.rn.f16.f32 %rs24, %f24;}

	// end inline asm
	st.shared.u16 	[_ZZ5testNvE4smem+46], %rs24;
	mov.f32 	%f25, 0f41C00000;
	// begin inline asm
	{  cvt.rn.f16.f32 %rs25, %f25;}

	// end inline asm
	st.shared.u16 	[_ZZ5testNvE4smem+48], %rs25;
	mov.f32 	%f26, 0f41C80000;
	// begin inline asm
	{  cvt.rn.f16.f32 %rs26, %f26;}

	// end inline asm
	st.shared.u16 	[_ZZ5testNvE4smem+50], %rs26;
	mov.f32 	%f27, 0f41D00000;
	// begin inline asm
	{  cvt.rn.f16.f32 %rs27, %f27;}

	// end inline asm
	st.shared.u16 	[_ZZ5testNvE4smem+52], %rs27;
	mov.f32 	%f28, 0f41D80000;
	// begin inline asm
	{  cvt.rn.f16.f32 %rs28, %f28;}

	// end inline asm
	st.shared.u16 	[_ZZ5testNvE4smem+54], %rs28;
	mov.f32 	%f29, 0f41E00000;
	// begin inline asm
	{  cvt.rn.f16.f32 %rs29, %f29;}

	// end inline asm
	st.shared.u16 	[_ZZ5testNvE4smem+56], %rs29;
	mov.f32 	%f30, 0f41E80000;
	// begin inline asm
	{  cvt.rn.f16.f32 %rs30, %f30;}

	// end inline asm
	st.shared.u16 	[_ZZ5testNvE4smem+58], %rs30;
	mov.f32 	%f31, 0f41F00000;
	// begin inline asm
	{  cvt.rn.f16.f32 %rs31, %f31;}

	// end inline asm
	st.shared.u16 	[_ZZ5testNvE4smem+60], %rs31;
	mov.f32 	%f32, 0f41F80000;
	// begin inline asm
	{  cvt.rn.f16.f32 %rs32, %f32;}

	// end inline asm
	st.shared.u16 	[_ZZ5testNvE4smem+62], %rs32;
	mov.f32 	%f33, 0f42000000;
	// begin inline asm
	{  cvt.rn.f16.f32 %rs33, %f33;}

	// end inline asm
	st.shared.u16 	[_ZZ5testNvE4smem+64], %rs33;
	mov.f32 	%f34, 0f42040000;
	// begin inline asm
	{  cvt.rn.f16.f32 %rs34, %f34;}

	// end inline asm
	st.shared.u16 	[_ZZ5testNvE4smem+66], %rs34;
	mov.f32 	%f35, 0f42080000;
	// begin inline asm
	{  cvt.rn.f16.f32 %rs35, %f35;}

	// end inline asm
	st.shared.u16 	[_ZZ5testNvE4smem+68], %rs35;
	mov.f32 	%f36, 0f420C0000;
	// begin inline asm
	{  cvt.rn.f16.f32 %rs36, %f36;}

	// end inline asm
	st.shared.u16 	[_ZZ5testNvE4smem+70], %rs36;
	mov.f32 	%f37, 0f42100000;
	// begin inline asm
	{  cvt.rn.f16.f32 %rs37, %f37;}

	// end inline asm
	st.shared.u16 	[_ZZ5testNvE4smem+72], %rs37;
	mov.f32 	%f38, 0f42140000;
	// begin inline asm
	{  cvt.rn.f16.f32 %rs38, %f38;}

	// end inline asm
	st.shared.u16 	[_ZZ5testNvE4smem+74], %rs38;
	mov.f32 	%f39, 0f42180000;
	// begin inline asm
	{  cvt.rn.f16.f32 %rs39, %f39;}

	// end inline asm
	st.shared.u16 	[_ZZ5testNvE4smem+76], %rs39;
	mov.f32 	%f40, 0f421C0000;
	// begin inline asm
	{  cvt.rn.f16.f32 %rs40, %f40;}

	// end inline asm
	st.shared.u16 	[_ZZ5testNvE4smem+78], %rs40;
	mov.f32 	%f41, 0f42200000;
	// begin inline asm
	{  cvt.rn.f16.f32 %rs41, %f41;}

	// end inline asm
	st.shared.u16 	[_ZZ5testNvE4smem+80], %rs41;
	mov.f32 	%f42, 0f42240000;
	// begin inline asm
	{  cvt.rn.f16.f32 %rs42, %f42;}

	// end inline asm
	st.shared.u16 	[_ZZ5testNvE4smem+82], %rs42;
	mov.f32 	%f43, 0f42280000;
	// begin inline asm
	{  cvt.rn.f16.f32 %rs43, %f43;}

	// end inline asm
	st.shared.u16 	[_ZZ5testNvE4smem+84], %rs43;
	mov.f32 	%f44, 0f422C0000;
	// begin inline asm
	{  cvt.rn.f16.f32 %rs44, %f44;}

	// end inline asm
	st.shared.u16 	[_ZZ5testNvE4smem+86], %rs44;
	mov.f32 	%f45, 0f42300000;
	// begin inline asm
	{  cvt.rn.f16.f32 %rs45, %f45;}

	// end inline asm
	st.shared.u16 	[_ZZ5testNvE4smem+88], %rs45;
	mov.f32 	%f46, 0f42340000;
	// begin inline asm
	{  cvt.rn.f16.f32 %rs46, %f46;}

	// end inline asm
	st.shared.u16 	[_ZZ5testNvE4smem+90], %rs46;
	mov.f32 	%f47, 0f42380000;
	// begin inline asm
	{  cvt.rn.f16.f32 %rs47, %f47;}

	// end inline asm
	st.shared.u16 	[_ZZ5testNvE4smem+92], %rs47;
	mov.f32 	%f48, 0f423C0000;
	// begin inline asm
	{  cvt.rn.f16.f32 %rs48, %f48;}

	// end inline asm
	st.shared.u16 	[_ZZ5testNvE4smem+94], %rs48;
	mov.f32 	%f49, 0f42400000;
	// begin inline asm
	{  cvt.rn.f16.f32 %rs49, %f49;}

	// end inline asm
	st.shared.u16 	[_ZZ5testNvE4smem+96], %rs49;
	mov.f32 	%f50, 0f42440000;
	// begin inline asm
	{  cvt.rn.f16.f32 %rs50, %f50;}

	// end inline asm
	st.shared.u16 	[_ZZ5testNvE4smem+98], %rs50;
	mov.f32 	%f51, 0f42480000;
	// begin inline asm
	{  cvt.rn.f16.f32 %rs51, %f51;}

	// end inline asm
	st.shared.u16 	[_ZZ5testNvE4smem+100], %rs51;
	mov.f32 	%f52, 0f424C0000;
	// begin inline asm
	{  cvt.rn.f16.f32 %rs52, %f52;}

	// end inline asm
	st.shared.u16 	[_ZZ5testNvE4smem+102], %rs52;
	mov.f32 	%f53, 0f42500000;
	// begin inline asm
	{  cvt.rn.f16.f32 %rs53, %f53;}

	// end inline asm
	st.shared.u16 	[_ZZ5testNvE4smem+104], %rs53;
	mov.f32 	%f54, 0f42540000;
	// begin inline asm
	{  cvt.rn.f16.f32 %rs54, %f54;}

	// end inline asm
	st.shared.u16 	[_ZZ5testNvE4smem+106], %rs54;
	mov.f32 	%f55, 0f42580000;
	// begin inline asm
	{  cvt.rn.f16.f32 %rs55, %f55;}

	// end inline asm
	st.shared.u16 	[_ZZ5testNvE4smem+108], %rs55;
	mov.f32 	%f56, 0f425C0000;
	// begin inline asm
	{  cvt.rn.f16.f32 %rs56, %f56;}

	// end inline asm
	st.shared.u16 	[_ZZ5testNvE4smem+110], %rs56;
	mov.f32 	%f57, 0f42600000;
	// begin inline asm
	{  cvt.rn.f16.f32 %rs57, %f57;}

	// end inline asm
	st.shared.u16 	[_ZZ5testNvE4smem+112], %rs57;
	mov.f32 	%f58, 0f42640000;
	// begin inline asm
	{  cvt.rn.f16.f32 %rs58, %f58;}

	// end inline asm
	st.shared.u16 	[_ZZ5testNvE4smem+114], %rs58;
	mov.f32 	%f59, 0f42680000;
	// begin inline asm
	{  cvt.rn.f16.f32 %rs59, %f59;}

	// end inline asm
	st.shared.u16 	[_ZZ5testNvE4smem+116], %rs59;
	mov.f32 	%f60, 0f426C0000;
	// begin inline asm
	{  cvt.rn.f16.f32 %rs60, %f60;}

	// end inline asm
	st.shared.u16 	[_ZZ5testNvE4smem+118], %rs60;
	mov.f32 	%f61, 0f42700000;
	// begin inline asm
	{  cvt.rn.f16.f32 %rs61, %f61;}

	// end inline asm
	st.shared.u16 	[_ZZ5testNvE4smem+120], %rs61;
	mov.f32 	%f62, 0f42740000;
	// begin inline asm
	{  cvt.rn.f16.f32 %rs62, %f62;}

	// end inline asm
	st.shared.u16 	[_ZZ5testNvE4smem+122], %rs62;
	mov.f32 	%f63, 0f42780000;
	// begin inline asm
	{  cvt.rn.f16.f32 %rs63, %f63;}

	// end inline asm
	st.shared.u16 	[_ZZ5testNvE4smem+124], %rs63;
	mov.f32 	%f64, 0f427C0000;
	// begin inline asm
	{  cvt.rn.f16.f32 %rs64, %f64;}

	// end inline asm
	st.shared.u16 	[_ZZ5testNvE4smem+126], %rs64;
	mov.b32 	%r32, 8;
	mov.u64 	%rd3, $str;
	mov.u32 	%r7, _ZZ5testNvE4smem;
	mov.u64 	%rd5, $str$1;
$L__BB1_2:
	cvta.global.u64 	%rd4, %rd3;
	{ // callseq 11, 0
	.param .b64 param0;
	st.param.b64 	[param0], %rd4;
	.param .b64 param1;
	st.param.b64 	[param1], 0;
	.param .b32 retval0;
	call.uni (retval0), 
	vprintf, 
	(
	param0, 
	param1
	);
	ld.param.b32 	%r5, [retval0];
	} // callseq 11
	add.s32 	%r8, %r7, %r32;
	ld.shared.u16 	%rs65, [%r8+-8];
	// begin inline asm
	{  cvt.f32.f16 %f65, %rs65;}

	// end inline asm
	cvt.f64.f32 	%fd1, %f65;
	st.local.f64 	[%rd1], %fd1;
	cvta.global.u64 	%rd6, %rd5;
	{ // callseq 12, 0
	.param .b64 param0;
	st.param.b64 	[param0], %rd6;
	.param .b64 param1;
	st.param.b64 	[param1], %rd2;
	.param .b32 retval0;
	call.uni (retval0), 
	vprintf, 
	(
	param0, 
	param1
	);
	ld.param.b32 	%r9, [retval0];
	} // callseq 12
	ld.shared.u16 	%rs66, [%r8+-6];
	// begin inline asm
	{  cvt.f32.f16 %f66, %rs66;}

	// end inline asm
	cvt.f64.f32 	%fd2, %f66;
	st.local.f64 	[%rd1], %fd2;
	{ // callseq 13, 0
	.param .b64 param0;
	st.param.b64 	[param0], %rd6;
	.param .b64 param1;
	st.param.b64 	[param1], %rd2;
	.param .b32 retval0;
	call.uni (retval0), 
	vprintf, 
	(
	param0, 
	param1
	);
	ld.param.b32 	%r11, [retval0];
	} // callseq 13
	ld.shared.u16 	%rs67, [%r8+-4];
	// begin inline asm
	{  cvt.f32.f16 %f67, %rs67;}

	// end inline asm
	cvt.f64.f32 	%fd3, %f67;
	st.local.f64 	[%rd1], %fd3;
	{ // callseq 14, 0
	.param .b64 param0;
	st.param.b64 	[param0], %rd6;
	.param .b64 param1;
	st.param.b64 	[param1], %rd2;
	.param .b32 retval0;
	call.uni (retval0), 
	vprintf, 
	(
	param0, 
	param1
	);
	ld.param.b32 	%r13, [retval0];
	} // callseq 14
	ld.shared.u16 	%rs68, [%r8+-2];
	// begin inline asm
	{  cvt.f32.f16 %f68, %rs68;}

	// end inline asm
	cvt.f64.f32 	%fd4, %f68;
	st.local.f64 	[%rd1], %fd4;
	{ // callseq 15, 0
	.param .b64 param0;
	st.param.b64 	[param0], %rd6;
	.param .b64 param1;
	st.param.b64 	[param1], %rd2;
	.param .b32 retval0;
	call.uni (retval0), 
	vprintf, 
	(
	param0, 
	param1
	);
	ld.param.b32 	%r15, [retval0];
	} // callseq 15
	ld.shared.u16 	%rs69, [%r8];
	// begin inline asm
	{  cvt.f32.f16 %f69, %rs69;}

	// end inline asm
	cvt.f64.f32 	%fd5, %f69;
	st.local.f64 	[%rd1], %fd5;
	{ // callseq 16, 0
	.param .b64 param0;
	st.param.b64 	[param0], %rd6;
	.param .b64 param1;
	st.param.b64 	[param1], %rd2;
	.param .b32 retval0;
	call.uni (retval0), 
	vprintf, 
	(
	param0, 
	param1
	);
	ld.param.b32 	%r17, [retval0];
	} // callseq 16
	ld.shared.u16 	%rs70, [%r8+2];
	// begin inline asm
	{  cvt.f32.f16 %f70, %rs70;}

	// end inline asm
	cvt.f64.f32 	%fd6, %f70;
	st.local.f64 	[%rd1], %fd6;
	{ // callseq 17, 0
	.param .b64 param0;
	st.param.b64 	[param0], %rd6;
	.param .b64 param1;
	st.param.b64 	[param1], %rd2;
	.param .b32 retval0;
	call.uni (retval0), 
	vprintf, 
	(
	param0, 
	param1
	);
	ld.param.b32 	%r19, [retval0];
	} // callseq 17
	ld.shared.u16 	%rs71, [%r8+4];
	// begin inline asm
	{  cvt.f32.f16 %f71, %rs71;}

	// end inline asm
	cvt.f64.f32 	%fd7, %f71;
	st.local.f64 	[%rd1], %fd7;
	{ // callseq 18, 0
	.param .b64 param0;
	st.param.b64 	[param0], %rd6;
	.param .b64 param1;
	st.param.b64 	[param1], %rd2;
	.param .b32 retval0;
	call.uni (retval0), 
	vprintf, 
	(
	param0, 
	param1
	);
	ld.param.b32 	%r21, [retval0];
	} // callseq 18
	ld.shared.u16 	%rs72, [%r8+6];
	// begin inline asm
	{  cvt.f32.f16 %f72, %rs72;}

	// end inline asm
	cvt.f64.f32 	%fd8, %f72;
	st.local.f64 	[%rd1], %fd8;
	{ // callseq 19, 0
	.param .b64 param0;
	st.param.b64 	[param0], %rd6;
	.param .b64 param1;
	st.param.b64 	[param1], %rd2;
	.param .b32 retval0;
	call.uni (retval0), 
	vprintf, 
	(
	param0, 
	param1
	);
	ld.param.b32 	%r23, [retval0];
	} // callseq 19
	add.s32 	%r32, %r32, 16;
	setp.ne.s32 	%p2, %r32, 136;
	@%p2 bra 	$L__BB1_2;
	cvta.global.u64 	%rd9, %rd3;
	{ // callseq 20, 0
	.param .b64 param0;
	st.param.b64 	[param0], %rd9;
	.param .b64 param1;
	st.param.b64 	[param1], 0;
	.param .b32 retval0;
	call.uni (retval0), 
	vprintf, 
	(
	param0, 
	param1
	);
	ld.param.b32 	%r25, [retval0];
	} // callseq 20
$L__BB1_4:
	mov.u32 	%r28, _ZZ5testNvE4smem;
	cvt.u64.u32 	%rd11, %r28;
	cvta.shared.u64 	%rd12, %rd11;
	shl.b32 	%r29, %r1, 4;
	cvt.u64.u32 	%rd13, %r29;
	and.b64  	%rd14, %rd13, 112;
	add.s64 	%rd10, %rd12, %rd14;
	// begin inline asm
	ldmatrix.sync.aligned.x1.m8n8.b16 {%r27}, [%rd10];

	// end inline asm
	mov.b32 	{%rs73, %rs74}, %r27;
	// begin inline asm
	{  cvt.f32.f16 %f73, %rs73;}

	// end inline asm
	cvt.f64.f32 	%fd9, %f73;
	// begin inline asm
	{  cvt.f32.f16 %f74, %rs74;}

	// end inline asm
	cvt.f64.f32 	%fd10, %f74;
	st.local.u32 	[%rd1], %r1;
	st.local.f64 	[%rd1+8], %fd9;
	st.local.f64 	[%rd1+16], %fd10;
	mov.u64 	%rd15, $str$2;
	cvta.global.u64 	%rd16, %rd15;
	{ // callseq 21, 0
	.param .b64 param0;
	st.param.b64 	[param0], %rd16;
	.param .b64 param1;
	st.param.b64 	[param1], %rd2;
	.param .b32 retval0;
	call.uni (retval0), 
	vprintf, 
	(
	param0, 
	param1
	);
	ld.param.b32 	%r30, [retval0];
	} // callseq 21
	ret;

}


// ===== COMPILED SASS (sm_100) =====

	.target	sm_100

	.elftype	@"ET_EXEC"


//--------------------- .note.nv.tkinfo           --------------------------
	.section	.note.nv.tkinfo,"",@"SHT_NOTE"
	.sectionflags	@"SHF_NOTE_NV_TKINFO"
	.tkinfo
        /*0018*/ 	.word	0x00000002
        /*0030*/ 	.string	""
        /*0030*/ 	.string	"ptxas"
        /*0030*/ 	.string	"Cuda compilation tools, release 13.0, V13.0.88"
        /*0030*/ 	.string	"Build cuda_13.0.r13.0/compiler.36424714_0"
        /*0030*/ 	.string	"-arch sm_100 -m 64 "



//--------------------- .note.nv.cuinfo           --------------------------
	.section	.note.nv.cuinfo,"",@"SHT_NOTE"
	.sectionflags	@"SHF_NOTE_NV_CUINFO"
        /*0018*/ 	.short	0x0002
        /*001a*/ 	.short	0x0064
        /*001c*/ 	.short	0x0082
	.zero		2


//--------------------- .nv.info                  --------------------------
	.section	.nv.info,"",@"SHT_CUDA_INFO"
	.align	4


	//----- nvinfo : EIATTR_REGCOUNT
	.align		4
        /*0000*/ 	.byte	0x04, 0x2f
        /*0002*/ 	.short	(.L_4 - .L_3)
	.align		4
.L_3:
        /*0004*/ 	.word	index@(_Z5testTv)
        /*0008*/ 	.word	0x0000001b


	//----- nvinfo : EIATTR_FRAME_SIZE
	.align		4
.L_4:
        /*000c*/ 	.byte	0x04, 0x11
        /*000e*/ 	.short	(.L_6 - .L_5)
	.align		4
.L_5:
        /*0010*/ 	.word	index@(_Z5testTv)
        /*0014*/ 	.word	0x00000018


	//----- nvinfo : EIATTR_REGCOUNT
	.align		4
.L_6:
        /*0018*/ 	.byte	0x04, 0x2f
        /*001a*/ 	.short	(.L_8 - .L_7)
	.align		4
.L_7:
        /*001c*/ 	.word	index@(_Z5testNv)
        /*0020*/ 	.word	0x0000001b


	//----- nvinfo : EIATTR_FRAME_SIZE
	.align		4
.L_8:
        /*0024*/ 	.byte	0x04, 0x11
        /*0026*/ 	.short	(.L_10 - .L_9)
	.align		4
.L_9:
        /*0028*/ 	.word	index@(_Z5testNv)
        /*002c*/ 	.word	0x00000018


	//----- nvinfo : EIATTR_MIN_STACK_SIZE
	.align		4
.L_10:
        /*0030*/ 	.byte	0x04, 0x12
        /*0032*/ 	.short	(.L_12 - .L_11)
	.align		4
.L_11:
        /*0034*/ 	.word	index@(_Z5testNv)
        /*0038*/ 	.word	0x00000018


	//----- nvinfo : EIATTR_MIN_STACK_SIZE
	.align		4
.L_12:
        /*003c*/ 	.byte	0x04, 0x12
        /*003e*/ 	.short	(.L_14 - .L_13)
	.align		4
.L_13:
        /*0040*/ 	.word	index@(_Z5testTv)
        /*0044*/ 	.word	0x00000018
.L_14:


//--------------------- .nv.compat                --------------------------
	.section	.nv.compat,"",@"SHT_CUDA_COMPAT_INFO"
	.align	4
        /*0000*/ 	.byte	0x02, 0x09, 0x00, 0x00, 0x02, 0x02, 0x01, 0x00, 0x02, 0x05, 0x05, 0x00, 0x03, 0x07, 0x01, 0x01
        /*0010*/ 	.byte	0x02, 0x03, 0x00, 0x00, 0x02, 0x06, 0x01, 0x00, 0x04, 0x0b, 0x08, 0x00, 0x09, 0x00, 0x00, 0x00
        /*0020*/ 	.byte	0x00, 0x00, 0x00, 0x00


//--------------------- .nv.info._Z5testNv        --------------------------
	.section	.nv.info._Z5testNv,"",@"SHT_CUDA_INFO"
	.sectionflags	@""
	.align	4


	//----- nvinfo : EIATTR_CUDA_API_VERSION
	.align		4
        /*0000*/ 	.byte	0x04, 0x37
        /*0002*/ 	.short	(.L_16 - .L_15)
.L_15:
        /*0004*/ 	.word	0x00000082


	//----- nvinfo : EIATTR_SPARSE_MMA_MASK
	.align		4
.L_16:
        /*0008*/ 	.byte	0x03, 0x50
        /*000a*/ 	.short	0x0000


	//----- nvinfo : EIATTR_MAXREG_COUNT
	.align		4
        /*000c*/ 	.byte	0x03, 0x1b
        /*000e*/ 	.short	0x00ff


	//----- nvinfo : EIATTR_EXTERNS
	.align		4
        /*0010*/ 	.byte	0x04, 0x0f
        /*0012*/ 	.short	(.L_18 - .L_17)


	//   ....[0]....
	.align		4
.L_17:
        /*0014*/ 	.word	index@(vprintf)


	//----- nvinfo : EIATTR_MERCURY_ISA_VERSION
	.align		4
.L_18:
        /*0018*/ 	.byte	0x03, 0x5f
        /*001a*/ 	.short	0x0101


	//----- nvinfo : EIATTR_VRC_CTA_INIT_COUNT
	.align		4
        /*001c*/ 	.byte	0x02, 0x4a
	.zero		1
	.zero		1


	//----- nvinfo : EIATTR_SYSCALL_OFFSETS
	.align		4
        /*0020*/ 	.byte	0x04, 0x46
        /*0022*/ 	.short	(.L_20 - .L_19)


	//   ....[0]....
.L_19:
        /*0024*/ 	.word	0x00000840


	//   ....[1]....
        /*0028*/ 	.word	0x00000910


	//   ....[2]....
        /*002c*/ 	.word	0x000009d0


	//   ....[3]....
        /*0030*/ 	.word	0x00000a90


	//   ....[4]....
        /*0034*/ 	.word	0x00000b50


	//   ....[5]....
        /*0038*/ 	.word	0x00000c10


	//   ....[6]....
        /*003c*/ 	.word	0x00000cd0


	//   ....[7]....
        /*0040*/ 	.word	0x00000d90


	//   ....[8]....
        /*0044*/ 	.word	0x00000e50


	//   ....[9]....
        /*0048*/ 	.word	0x00000f00


	//   ....[10]....
        /*004c*/ 	.word	0x000010d0


	//----- nvinfo : EIATTR_EXIT_INSTR_OFFSETS
	.align		4
.L_20:
        /*0050*/ 	.byte	0x04, 0x1c
        /*0052*/ 	.short	(.L_22 - .L_21)


	//   ....[0]....
.L_21:
        /*0054*/ 	.word	0x000010e0


	//----- nvinfo : EIATTR_CRS_STACK_SIZE
	.align		4
.L_22:
        /*0058*/ 	.byte	0x04, 0x1e
        /*005a*/ 	.short	(.L_24 - .L_23)
.L_23:
        /*005c*/ 	.word	0x00000000


	//----- nvinfo : EIATTR_SW_WAR
	.align		4
.L_24:
        /*0060*/ 	.byte	0x04, 0x36
        /*0062*/ 	.short	(.L_26 - .L_25)
.L_25:
        /*0064*/ 	.word	0x00000008
.L_26:


//--------------------- .nv.info._Z5testTv        --------------------------
	.section	.nv.info._Z5testTv,"",@"SHT_CUDA_INFO"
	.sectionflags	@""
	.align	4


	//----- nvinfo : EIATTR_CUDA_API_VERSION
	.align		4
        /*0000*/ 	.byte	0x04, 0x37
        /*0002*/ 	.short	(.L_28 - .L_27)
.L_27:
        /*0004*/ 	.word	0x00000082


	//----- nvinfo : EIATTR_SPARSE_MMA_MASK
	.align		4
.L_28:
        /*0008*/ 	.byte	0x03, 0x50
        /*000a*/ 	.short	0x0000


	//----- nvinfo : EIATTR_MAXREG_COUNT
	.align		4
        /*000c*/ 	.byte	0x03, 0x1b
        /*000e*/ 	.short	0x00ff


	//----- nvinfo : EIATTR_EXTERNS
	.align		4
        /*0010*/ 	.byte	0x04, 0x0f
        /*0012*/ 	.short	(.L_30 - .L_29)


	//   ....[0]....
	.align		4
.L_29:
        /*0014*/ 	.word	index@(vprintf)


	//----- nvinfo : EIATTR_MERCURY_ISA_VERSION
	.align		4
.L_30:
        /*0018*/ 	.byte	0x03, 0x5f
        /*001a*/ 	.short	0x0101


	//----- nvinfo : EIATTR_VRC_CTA_INIT_COUNT
	.align		4
        /*001c*/ 	.byte	0x02, 0x4a
	.zero		1
	.zero		1


	//----- nvinfo : EIATTR_SYSCALL_OFFSETS
	.align		4
        /*0020*/ 	.byte	0x04, 0x46
        /*0022*/ 	.short	(.L_32 - .L_31)


	//   ....[0]....
.L_31:
        /*0024*/ 	.word	0x00000840


	//   ....[1]....
        /*0028*/ 	.word	0x00000910


	//   ....[2]....
        /*002c*/ 	.word	0x000009d0


	//   ....[3]....
        /*0030*/ 	.word	0x00000a90


	//   ....[4]....
        /*0034*/ 	.word	0x00000b50


	//   ....[5]....
        /*0038*/ 	.word	0x00000c10


	//   ....[6]....
        /*003c*/ 	.word	0x00000cd0


	//   ....[7]....
        /*0040*/ 	.word	0x00000d90


	//   ....[8]....
        /*0044*/ 	.word	0x00000e50


	//   ....[9]....
        /*0048*/ 	.word	0x00000f00


	//   ....[10]....
        /*004c*/ 	.word	0x000010d0


	//----- nvinfo : EIATTR_EXIT_INSTR_OFFSETS
	.align		4
.L_32:
        /*0050*/ 	.byte	0x04, 0x1c
        /*0052*/ 	.short	(.L_34 - .L_33)


	//   ....[0]....
.L_33:
        /*0054*/ 	.word	0x000010e0


	//----- nvinfo : EIATTR_CRS_STACK_SIZE
	.align		4
.L_34:
        /*0058*/ 	.byte	0x04, 0x1e
        /*005a*/ 	.short	(.L_36 - .L_35)
.L_35:
        /*005c*/ 	.word	0x00000000


	//----- nvinfo : EIATTR_SW_WAR
	.align		4
.L_36:
        /*0060*/ 	.byte	0x04, 0x36
        /*0062*/ 	.short	(.L_38 - .L_37)
.L_37:
        /*0064*/ 	.word	0x00000008
.L_38:


//--------------------- .nv.callgraph             --------------------------
	.section	.nv.callgraph,"",@"SHT_CUDA_CALLGRAPH"
	.align	4
	.sectionentsize	8
	.align		4
        /*0000*/ 	.word	0x00000000
	.align		4
        /*0004*/ 	.word	0xffffffff
	.align		4
        /*0008*/ 	.word	index@(_Z5testNv)
	.align		4
        /*000c*/ 	.word	index@(vprintf)
	.align		4
        /*0010*/ 	.word	index@(_Z5testTv)
	.align		4
        /*0014*/ 	.word	index@(vprintf)
	.align		4
        /*0018*/ 	.word	0x00000000
	.align		4
        /*001c*/ 	.word	0xfffffffe
	.align		4
        /*0020*/ 	.word	0x00000000
	.align		4
        /*0024*/ 	.word	0xfffffffd
	.align		4
        /*0028*/ 	.word	0x00000000
	.align		4
        /*002c*/ 	.word	0xfffffffc


//--------------------- .nv.constant4             --------------------------
	.section	.nv.constant4,"a",@progbits
	.align	8
	.align		8
.nv.constant4:
        /*0000*/ 	.dword	vprintf
	.align		8
        /*0008*/ 	.dword	$str
	.align		8
        /*0010*/ 	.dword	$str$1
	.align		8
        /*0018*/ 	.dword	$str$2


//--------------------- .text._Z5testNv           --------------------------
	.section	.text._Z5testNv,"ax",@progbits
	.align	128
        .global         _Z5testNv
        .type           _Z5testNv,@function
        .size           _Z5testNv,(.L_x_28 - _Z5testNv)
        .other          _Z5testNv,@"STO_CUDA_ENTRY STV_DEFAULT"
_Z5testNv:
.text._Z5testNv:
[----:B------:R-:W0:Y:S01]  /*0000*/  LDC R1, c[0x0][0x37c] ;  /* 0x0000df00ff017b82 */ /* 0x000e220000000800 */
[----:B------:R-:W1:Y:S01]  /*0010*/  S2R R22, SR_TID.X ;  /* 0x0000000000167919 */ /* 0x000e620000002100 */
[----:B------:R-:W2:Y:S01]  /*0020*/  LDCU UR4, c[0x0][0x2f8] ;  /* 0x00005f00ff0477ac */ /* 0x000ea20008000800 */
[----:B0-----:R-:W-:Y:S01]  /*0030*/  VIADD R1, R1, 0xffffffe8 ;  /* 0xffffffe801017836 */ /* 0x001fe20000000000 */
[----:B------:R-:W0:Y:S04]  /*0040*/  LDCU UR5, c[0x0][0x2fc] ;  /* 0x00005f80ff0577ac */ /* 0x000e280008000800 */
[----:B--2---:R-:W-:-:S05]  /*0050*/  IADD3 R19, P1, PT, R1, UR4, RZ ;  /* 0x0000000401137c10 */ /* 0x004fca000ff3e0ff */
[----:B0-----:R-:W-:Y:S01]  /*0060*/  IMAD.X R18, RZ, RZ, UR5, P1 ;  /* 0x00000005ff127e24 */ /* 0x001fe200088e06ff */
[----:B-1----:R-:W-:-:S13]  /*0070*/  ISETP.NE.AND P0, PT, R22, RZ, PT ;  /* 0x000000ff1600720c */ /* 0x002fda0003f05270 */
[----:B------:R-:W-:Y:S05]  /*0080*/  @P0 BRA `(.L_x_0) ;  /* 0x0000000c00a00947 */ /* 0x000fea0003800000 */
[----:B------:R-:W0:Y:S01]  /*0090*/  S2R R3, SR_CgaCtaId ;  /* 0x0000000000037919 */ /* 0x000e220000008800 */
[----:B------:R-:W-:Y:S02]  /*00a0*/  HFMA2 R2, -RZ, RZ, 0, 2 ;  /* 0x00004000ff027431 */ /* 0x000fe400000001ff */
[----:B------:R-:W-:Y:S01]  /*00b0*/  IMAD.MOV.U32 R0, RZ, RZ, 0x3c00 ;  /* 0x00003c00ff007424 */ /* 0x000fe200078e00ff */
[----:B------:R-:W-:Y:S01]  /*00c0*/  MOV R24, 0x400 ;  /* 0x0000040000187802 */ /* 0x000fe20000000f00 */
[----:B------:R-:W-:Y:S01]  /*00d0*/  IMAD.MOV.U32 R4, RZ, RZ, 0x4200 ;  /* 0x00004200ff047424 */ /* 0x000fe200078e00ff */
[----:B------:R-:W-:Y:S01]  /*00e0*/  MOV R13, 0x4600 ;  /* 0x00004600000d7802 */ /* 0x000fe20000000f00 */
[----:B------:R-:W-:Y:S01]  /*00f0*/  IMAD.MOV.U32 R12, RZ, RZ, 0x4400 ;  /* 0x00004400ff0c7424 */ /* 0x000fe200078e00ff */
[----:B------:R-:W-:Y:S01]  /*0100*/  PRMT R6, RZ, 0x5410, R0 ;  /* 0x00005410ff067816 */ /* 0x000fe20000000000 */
[----:B------:R-:W-:Y:S01]  /*0110*/  IMAD.MOV.U32 R0, RZ, RZ, 0x4500 ;  /* 0x00004500ff007424 */ /* 0x000fe200078e00ff */
[----:B------:R-:W-:Y:S01]  /*0120*/  MOV R5, 0x4b00 ;  /* 0x00004b0000057802 */ /* 0x000fe20000000f00 */
[----:B------:R-:W-:Y:S01]  /*0130*/  IMAD.MOV.U32 R8, RZ, RZ, 0x4cc0 ;  /* 0x00004cc0ff087424 */ /* 0x000fe200078e00ff */
[----:B------:R-:W-:Y:S01]  /*0140*/  PRMT R7, R2, 0x5410, R4 ;  /* 0x0000541002077816 */ /* 0x000fe20000000004 */
[----:B------:R-:W-:Y:S01]  /*0150*/  IMAD.MOV.U32 R2, RZ, RZ, 0x4700 ;  /* 0x00004700ff027424 */ /* 0x000fe200078e00ff */
[----:B------:R-:W-:Y:S01]  /*0160*/  PRMT R12, R12, 0x5410, R0 ;  /* 0x000054100c0c7816 */ /* 0x000fe20000000000 */
[----:B------:R-:W-:Y:S01]  /*0170*/  IMAD.MOV.U32 R0, RZ, RZ, 0x4880 ;  /* 0x00004880ff007424 */ /* 0x000fe200078e00ff */
[----:B------:R-:W-:Y:S01]  /*0180*/  MOV R11, 0x4d80 ;  /* 0x00004d80000b7802 */ /* 0x000fe20000000f00 */
[----:B------:R-:W-:Y:S01]  /*0190*/  IMAD.MOV.U32 R4, RZ, RZ, 0x4980 ;  /* 0x00004980ff047424 */ /* 0x000fe200078e00ff */
[----:B------:R-:W-:Y:S01]  /*01a0*/  PRMT R13, R13, 0x5410, R2 ;  /* 0x000054100d0d7816 */ /* 0x000fe20000000002 */
[----:B------:R-:W-:-:S02]  /*01b0*/  IMAD.MOV.U32 R2, RZ, RZ, 0x4800 ;  /* 0x00004800ff027424 */ /* 0x000fc400078e00ff */
[----:B------:R-:W-:Y:S02]  /*01c0*/  HFMA2 R9, -RZ, RZ, 0, 26 ;  /* 0x00004e80ff097431 */ /* 0x000fe400000001ff */
[----:B------:R-:W-:Y:S01]  /*01d0*/  IMAD.MOV.U32 R10, RZ, RZ, 0x4d00 ;  /* 0x00004d00ff0a7424 */ /* 0x000fe200078e00ff */
[----:B------:R-:W-:Y:S01]  /*01e0*/  BSSY.RECONVERGENT B6, `(.L_x_1) ;  /* 0x00000cb000067945 */ /* 0x000fe20003800200 */
[----:B------:R-:W-:Y:S01]  /*01f0*/  IMAD.MOV.U32 R14, RZ, RZ, 0x4ec0 ;  /* 0x00004ec0ff0e7424 */ /* 0x000fe200078e00ff */
[----:B------:R-:W-:Y:S01]  /*0200*/  PRMT R2, R2, 0x5410, R0 ;  /* 0x0000541002027816 */ /* 0x000fe20000000000 */
[----:B------:R-:W-:Y:S02]  /*0210*/  IMAD.MOV.U32 R0, RZ, RZ, 0x4a80 ;  /* 0x00004a80ff007424 */ /* 0x000fe400078e00ff */
[----:B------:R-:W-:Y:S01]  /*0220*/  IMAD.MOV.U32 R23, RZ, RZ, 0x8 ;  /* 0x00000008ff177424 */ /* 0x000fe200078e00ff */
[----:B------:R-:W-:Y:S02]  /*0230*/  PRMT R9, R9, 0x5410, R14 ;  /* 0x0000541009097816 */ /* 0x000fe4000000000e */
[----:B------:R-:W-:-:S02]  /*0240*/  MOV R14, 0x51e0 ;  /* 0x000051e0000e7802 */ /* 0x000fc40000000f00 */
[----:B0-----:R-:W-:Y:S01]  /*0250*/  LEA R24, R3, R24, 0x18 ;  /* 0x0000001803187211 */ /* 0x001fe200078ec0ff */
[----:B------:R-:W-:-:S04]  /*0260*/  HFMA2 R3, -RZ, RZ, 0, 10 ;  /* 0x00004900ff037431 */ /* 0x000fc800000001ff */
[----:B------:R0:W-:Y:S04]  /*0270*/  STS.64 [R24], R6 ;  /* 0x0000000618007388 */ /* 0x0001e80000000a00 */
[----:B------:R1:W-:Y:S01]  /*0280*/  STS.64 [R24+0x8], R12 ;  /* 0x0000080c18007388 */ /* 0x0003e20000000a00 */
[----:B------:R-:W-:Y:S01]  /*0290*/  PRMT R3, R3, 0x5410, R4 ;  /* 0x0000541003037816 */ /* 0x000fe20000000004 */
[----:B------:R-:W-:-:S04]  /*02a0*/  IMAD.MOV.U32 R4, RZ, RZ, 0x4a00 ;  /* 0x00004a00ff047424 */ /* 0x000fc800078e00ff */
[----:B------:R2:W-:Y:S01]  /*02b0*/  STS.64 [R24+0x10], R2 ;  /* 0x0000100218007388 */ /* 0x0005e20000000a00 */
[----:B------:R-:W-:Y:S01]  /*02c0*/  PRMT R4, R4, 0x5410, R0 ;  /* 0x0000541004047816 */ /* 0x000fe20000000000 */
[----:B------:R-:W-:Y:S02]  /*02d0*/  IMAD.MOV.U32 R0, RZ, RZ, 0x4c40 ;  /* 0x00004c40ff007424 */ /* 0x000fe400078e00ff */
[----:B0-----:R-:W-:Y:S02]  /*02e0*/  IMAD.MOV.U32 R6, RZ, RZ, 0x4b80 ;  /* 0x00004b80ff067424 */ /* 0x001fe400078e00ff */
[----:B------:R-:W-:Y:S02]  /*02f0*/  HFMA2 R7, -RZ, RZ, 0, 18 ;  /* 0x00004c80ff077431 */ /* 0x000fe400000001ff */
[----:B-1----:R-:W-:Y:S01]  /*0300*/  IMAD.MOV.U32 R13, RZ, RZ, 0x4f80 ;  /* 0x00004f80ff0d7424 */ /* 0x002fe200078e00ff */
[----:B------:R-:W-:Y:S01]  /*0310*/  PRMT R5, R5, 0x5410, R6 ;  /* 0x0000541005057816 */ /* 0x000fe20000000006 */
[----:B------:R-:W-:-:S02]  /*0320*/  IMAD.MOV.U32 R6, RZ, RZ, 0x4c00 ;  /* 0x00004c00ff067424 */ /* 0x000fc400078e00ff */
[----:B------:R-:W-:Y:S02]  /*0330*/  IMAD.MOV.U32 R12, RZ, RZ, 0x4f00 ;  /* 0x00004f00ff0c7424 */ /* 0x000fe400078e00ff */
[----:B------:R0:W-:Y:S01]  /*0340*/  STS.64 [R24+0x18], R4 ;  /* 0x0000180418007388 */ /* 0x0001e20000000a00 */
[----:B------:R-:W-:Y:S01]  /*0350*/  PRMT R6, R6, 0x5410, R0 ;  /* 0x0000541006067816 */ /* 0x000fe20000000000 */
[----:B------:R-:W-:Y:S01]  /*0360*/  IMAD.MOV.U32 R0, RZ, RZ, 0x4d40 ;  /* 0x00004d40ff007424 */ /* 0x000fe200078e00ff */
[----:B------:R-:W-:Y:S01]  /*0370*/  PRMT R7, R7, 0x5410, R8 ;  /* 0x0000541007077816 */ /* 0x000fe20000000008 */
[----:B------:R-:W-:Y:S02]  /*0380*/  IMAD.MOV.U32 R8, RZ, RZ, 0x4dc0 ;  /* 0x00004dc0ff087424 */ /* 0x000fe400078e00ff */
[----:B--2---:R-:W-:Y:S01]  /*0390*/  IMAD.MOV.U32 R2, RZ, RZ, 0x4fc0 ;  /* 0x00004fc0ff027424 */ /* 0x004fe200078e00ff */
[----:B------:R-:W-:Y:S01]  /*03a0*/  PRMT R10, R10, 0x5410, R0 ;  /* 0x000054100a0a7816 */ /* 0x000fe20000000000 */
[----:B------:R-:W-:Y:S01]  /*03b0*/  IMAD.MOV.U32 R0, RZ, RZ, 0x4e40 ;  /* 0x00004e40ff007424 */ /* 0x000fe200078e00ff */
[----:B------:R-:W-:Y:S01]  /*03c0*/  PRMT R11, R11, 0x5410, R8 ;  /* 0x000054100b0b7816 */ /* 0x000fe20000000008 */
[----:B------:R-:W-:Y:S01]  /*03d0*/  IMAD.MOV.U32 R8, RZ, RZ, 0x4e00 ;  /* 0x00004e00ff087424 */ /* 0x000fe200078e00ff */
[----:B------:R-:W-:Y:S01]  /*03e0*/  PRMT R13, R13, 0x5410, R2 ;  /* 0x000054100d0d7816 */ /* 0x000fe20000000002 */
[----:B------:R-:W-:Y:S01]  /*03f0*/  HFMA2 R2, -RZ, RZ, 0, 32 ;  /* 0x00005000ff027431 */ /* 0x000fe200000001ff */
[----:B------:R1:W-:Y:S01]  /*0400*/  STS.64 [R24+0x20], R6 ;  /* 0x0000200618007388 */ /* 0x0003e20000000a00 */
[----:B------:R-:W-:Y:S01]  /*0410*/  IMAD.MOV.U32 R3, RZ, RZ, 0x5040 ;  /* 0x00005040ff037424 */ /* 0x000fe200078e00ff */
[----:B------:R-:W-:Y:S01]  /*0420*/  PRMT R8, R8, 0x5410, R0 ;  /* 0x0000541008087816 */ /* 0x000fe20000000000 */
[----:B0-----:R-:W-:Y:S01]  /*0430*/  HFMA2 R5, -RZ, RZ, 0, 38 ;  /* 0x000050c0ff057431 */ /* 0x001fe200000001ff */
[----:B------:R-:W-:Y:S01]  /*0440*/  MOV R0, 0x4f40 ;  /* 0x00004f4000007802 */ /* 0x000fe20000000f00 */
[----:B------:R0:W-:Y:S01]  /*0450*/  STS.64 [R24+0x28], R10 ;  /* 0x0000280a18007388 */ /* 0x0001e20000000a00 */
[----:B------:R-:W-:-:S02]  /*0460*/  MOV R4, 0x5060 ;  /* 0x0000506000047802 */ /* 0x000fc40000000f00 */
[----:B------:R-:W-:Y:S01]  /*0470*/  PRMT R12, R12, 0x5410, R0 ;  /* 0x000054100c0c7816 */ /* 0x000fe20000000000 */
[----:B------:R-:W-:Y:S01]  /*0480*/  IMAD.MOV.U32 R0, RZ, RZ, 0x5020 ;  /* 0x00005020ff007424 */ /* 0x000fe200078e00ff */
[----:B------:R-:W-:Y:S01]  /*0490*/  PRMT R3, R3, 0x5410, R4 ;  /* 0x0000541003037816 */ /* 0x000fe20000000004 */
[----:B------:R-:W-:Y:S01]  /*04a0*/  IMAD.MOV.U32 R4, RZ, RZ, 0x5080 ;  /* 0x00005080ff047424 */ /* 0x000fe200078e00ff */
[----:B------:R2:W-:Y:S02]  /*04b0*/  STS.64 [R24+0x30], R8 ;  /* 0x0000300818007388 */ /* 0x0005e40000000a00 */
[----:B------:R-:W-:Y:S01]  /*04c0*/  PRMT R2, R2, 0x5410, R0 ;  /* 0x0000541002027816 */ /* 0x000fe20000000000 */
[----:B------:R-:W-:Y:S01]  /*04d0*/  IMAD.MOV.U32 R0, RZ, RZ, 0x50a0 ;  /* 0x000050a0ff007424 */ /* 0x000fe200078e00ff */
[----:B------:R3:W-:Y:S01]  /*04e0*/  STS.64 [R24+0x38], R12 ;  /* 0x0000380c18007388 */ /* 0x0007e20000000a00 */
[----:B-1----:R-:W-:Y:S02]  /*04f0*/  IMAD.MOV.U32 R6, RZ, RZ, 0x50e0 ;  /* 0x000050e0ff067424 */ /* 0x002fe400078e00ff */
[----:B------:R-:W-:Y:S01]  /*0500*/  IMAD.MOV.U32 R7, RZ, RZ, 0x51c0 ;  /* 0x000051c0ff077424 */ /* 0x000fe200078e00ff */
[----:B------:R-:W-:Y:S01]  /*0510*/  PRMT R4, R4, 0x5410, R0 ;  /* 0x0000541004047816 */ /* 0x000fe20000000000 */
[----:B0-----:R-:W-:Y:S01]  /*0520*/  IMAD.MOV.U32 R11, RZ, RZ, 0x5140 ;  /* 0x00005140ff0b7424 */ /* 0x001fe200078e00ff */
[----:B------:R-:W-:Y:S01]  /*0530*/  PRMT R5, R5, 0x5410, R6 ;  /* 0x0000541005057816 */ /* 0x000fe20000000006 */
[----:B------:R-:W-:Y:S01]  /*0540*/  IMAD.MOV.U32 R6, RZ, RZ, 0x5160 ;  /* 0x00005160ff067424 */ /* 0x000fe200078e00ff */
[----:B------:R-:W-:Y:S01]  /*0550*/  MOV R0, 0x5120 ;  /* 0x0000512000007802 */ /* 0x000fe20000000f00 */
[----:B------:R-:W-:Y:S01]  /*0560*/  IMAD.MOV.U32 R10, RZ, RZ, 0x5100 ;  /* 0x00005100ff0a7424 */ /* 0x000fe200078e00ff */
[----:B------:R0:W-:Y:S01]  /*0570*/  STS.64 [R24+0x40], R2 ;  /* 0x0000400218007388 */ /* 0x0001e20000000a00 */
[----:B------:R-:W-:Y:S01]  /*0580*/  PRMT R7, R7, 0x5410, R14 ;  /* 0x0000541007077816 */ /* 0x000fe2000000000e */
[----:B--2---:R-:W-:Y:S01]  /*0590*/  HFMA2 R9, -RZ, RZ, 0, 62 ;  /* 0x000053c0ff097431 */ /* 0x004fe200000001ff */
[----:B------:R-:W-:Y:S01]  /*05a0*/  PRMT R11, R11, 0x5410, R6 ;  /* 0x000054100b0b7816 */ /* 0x000fe20000000006 */
[----:B------:R-:W-:Y:S01]  /*05b0*/  HFMA2 R6, -RZ, RZ, 0, 44 ;  /* 0x00005180ff067431 */ /* 0x000fe200000001ff */
[----:B------:R-:W-:Y:S01]  /*05c0*/  PRMT R10, R10, 0x5410, R0 ;  /* 0x000054100a0a7816 */ /* 0x000fe20000000000 */
[----:B------:R-:W-:-:S02]  /*05d0*/  IMAD.MOV.U32 R0, RZ, RZ, 0x51a0 ;  /* 0x000051a0ff007424 */ /* 0x000fc400078e00ff */
[----:B---3--:R-:W-:Y:S01]  /*05e0*/  HFMA2 R13, -RZ, RZ, 0, 50 ;  /* 0x00005240ff0d7431 */ /* 0x008fe200000001ff */
[----:B------:R1:W-:Y:S01]  /*05f0*/  STS.64 [R24+0x48], R4 ;  /* 0x0000480418007388 */ /* 0x0003e20000000a00 */
[----:B------:R-:W-:Y:S01]  /*0600*/  IMAD.MOV.U32 R12, RZ, RZ, 0x5200 ;  /* 0x00005200ff0c7424 */ /* 0x000fe200078e00ff */
[----:B------:R-:W-:Y:S02]  /*0610*/  MOV R8, 0x5360 ;  /* 0x0000536000087802 */ /* 0x000fe40000000f00 */
[----:B------:R2:W-:Y:S01]  /*0620*/  STS.64 [R24+0x50], R10 ;  /* 0x0000500a18007388 */ /* 0x0005e20000000a00 */
[----:B------:R-:W-:Y:S01]  /*0630*/  PRMT R6, R6, 0x5410, R0 ;  /* 0x0000541006067816 */ /* 0x000fe20000000000 */
[----:B------:R-:W-:Y:S02]  /*0640*/  IMAD.MOV.U32 R0, RZ, RZ, 0x5220 ;  /* 0x00005220ff007424 */ /* 0x000fe400078e00ff */
[----:B0-----:R-:W-:Y:S02]  /*0650*/  IMAD.MOV.U32 R2, RZ, RZ, 0x5260 ;  /* 0x00005260ff027424 */ /* 0x001fe400078e00ff */
[----:B------:R-:W-:Y:S01]  /*0660*/  IMAD.MOV.U32 R3, RZ, RZ, 0x52c0 ;  /* 0x000052c0ff037424 */ /* 0x000fe200078e00ff */
[----:B------:R-:W-:Y:S01]  /*0670*/  PRMT R12, R12, 0x5410, R0 ;  /* 0x000054100c0c7816 */ /* 0x000fe20000000000 */
[----:B------:R0:W-:Y:S01]  /*0680*/  STS.64 [R24+0x58], R6 ;  /* 0x0000580618007388 */ /* 0x0001e20000000a00 */
[----:B------:R-:W-:Y:S01]  /*0690*/  PRMT R13, R13, 0x5410, R2 ;  /* 0x000054100d0d7816 */ /* 0x000fe20000000002 */
[----:B------:R-:W-:Y:S01]  /*06a0*/  IMAD.MOV.U32 R2, RZ, RZ, 0x5280 ;  /* 0x00005280ff027424 */ /* 0x000fe200078e00ff */
[----:B------:R-:W-:Y:S01]  /*06b0*/  MOV R0, 0x52a0 ;  /* 0x000052a000007802 */ /* 0x000fe20000000f00 */
[----:B-1----:R-:W-:-:S02]  /*06c0*/  IMAD.MOV.U32 R4, RZ, RZ, 0x52e0 ;  /* 0x000052e0ff047424 */ /* 0x002fc400078e00ff */
[----:B------:R-:W-:Y:S01]  /*06d0*/  IMAD.MOV.U32 R5, RZ, RZ, 0x5340 ;  /* 0x00005340ff057424 */ /* 0x000fe200078e00ff */
[----:B------:R-:W-:Y:S01]  /*06e0*/  PRMT R2, R2, 0x5410, R0 ;  /* 0x0000541002027816 */ /* 0x000fe20000000000 */
[----:B------:R-:W-:Y:S01]  /*06f0*/  IMAD.MOV.U32 R0, RZ, RZ, 0x5320 ;  /* 0x00005320ff007424 */ /* 0x000fe200078e00ff */
[----:B------:R-:W-:Y:S01]  /*0700*/  PRMT R3, R3, 0x5410, R4 ;  /* 0x0000541003037816 */ /* 0x000fe20000000004 */
[----:B------:R-:W-:Y:S01]  /*0710*/  HFMA2 R4, -RZ, RZ, 0, 56 ;  /* 0x00005300ff047431 */ /* 0x000fe200000001ff */
[----:B------:R-:W-:Y:S01]  /*0720*/  PRMT R5, R5, 0x5410, R8 ;  /* 0x0000541005057816 */ /* 0x000fe20000000008 */
[----:B------:R-:W-:Y:S01]  /*0730*/  IMAD.MOV.U32 R8, RZ, RZ, 0x5380 ;  /* 0x00005380ff087424 */ /* 0x000fe200078e00ff */
[----:B------:R0:W-:Y:S01]  /*0740*/  STS.64 [R24+0x60], R12 ;  /* 0x0000600c18007388 */ /* 0x0001e20000000a00 */
[----:B--2---:R-:W-:-:S03]  /*0750*/  IMAD.MOV.U32 R10, RZ, RZ, 0x53e0 ;  /* 0x000053e0ff0a7424 */ /* 0x004fc600078e00ff */
[----:B------:R0:W-:Y:S02]  /*0760*/  STS.64 [R24+0x68], R2 ;  /* 0x0000680218007388 */ /* 0x0001e40000000a00 */
[----:B------:R-:W-:Y:S02]  /*0770*/  PRMT R9, R9, 0x5410, R10 ;  /* 0x0000541009097816 */ /* 0x000fe4000000000a */
[----:B------:R-:W-:Y:S01]  /*0780*/  PRMT R4, R4, 0x5410, R0 ;  /* 0x0000541004047816 */ /* 0x000fe20000000000 */
[----:B------:R-:W-:-:S04]  /*0790*/  IMAD.MOV.U32 R0, RZ, RZ, 0x53a0 ;  /* 0x000053a0ff007424 */ /* 0x000fc800078e00ff */
[----:B------:R0:W-:Y:S01]  /*07a0*/  STS.64 [R24+0x70], R4 ;  /* 0x0000700418007388 */ /* 0x0001e20000000a00 */
[----:B------:R-:W-:-:S05]  /*07b0*/  PRMT R8, R8, 0x5410, R0 ;  /* 0x0000541008087816 */ /* 0x000fca0000000000 */
[----:B------:R0:W-:Y:S02]  /*07c0*/  STS.64 [R24+0x78], R8 ;  /* 0x0000780818007388 */ /* 0x0001e40000000a00 */
.L_x_11:
[----:B------:R-:W-:Y:S01]  /*07d0*/  MOV R17, 0x0 ;  /* 0x0000000000117802 */ /* 0x000fe20000000f00 */
[----:B------:R-:W1:Y:S01]  /*07e0*/  LDCU.64 UR4, c[0x4][0x8] ;  /* 0x01000100ff0477ac */ /* 0x000e620008000a00 */
[----:B0-----:R-:W-:Y:S02]  /*07f0*/  CS2R R6, SRZ ;  /* 0x0000000000067805 */ /* 0x001fe4000001ff00 */
[----:B------:R0:W2:Y:S01]  /*0800*/  LDC.64 R2, c[0x4][R17] ;  /* 0x0100000011027b82 */ /* 0x0000a20000000a00 */
[----:B-1----:R-:W-:Y:S01]  /*0810*/  MOV R4, UR4 ;  /* 0x0000000400047c02 */ /* 0x002fe20008000f00 */
[----:B0-----:R-:W-:-:S07]  /*0820*/  IMAD.U32 R5, RZ, RZ, UR5 ;  /* 0x00000005ff057e24 */ /* 0x001fce000f8e00ff */
[----:B------:R-:W-:-:S07]  /*0830*/  LEPC R20, `(.L_x_2) ;  /* 0x000000001014794e */ /* 0x000fce0000000000 */
[----:B--2---:R-:W-:Y:S05]  /*0840*/  CALL.ABS.NOINC R2 ;  /* 0x0000000002007343 */ /* 0x004fea0003c00000 */
.L_x_2:
[----:B------:R-:W-:Y:S01]  /*0850*/  IMAD.IADD R16, R24, 0x1, R23 ;  /* 0x0000000118107824 */ /* 0x000fe200078e0217 */
[----:B------:R0:W1:Y:S01]  /*0860*/  LDC.64 R2, c[0x4][R17] ;  /* 0x0100000011027b82 */ /* 0x0000620000000a00 */
[----:B------:R-:W2:Y:S01]  /*0870*/  LDCU.64 UR4, c[0x4][0x10] ;  /* 0x01000200ff0477ac */ /* 0x000ea20008000a00 */
[----:B------:R-:W-:Y:S01]  /*0880*/  IMAD.MOV.U32 R6, RZ, RZ, R19 ;  /* 0x000000ffff067224 */ /* 0x000fe200078e0013 */
[----:B------:R-:W-:Y:S01]  /*0890*/  MOV R7, R18 ;  /* 0x0000001200077202 */ /* 0x000fe20000000f00 */
[----:B------:R-:W3:Y:S01]  /*08a0*/  LDS.U16 R0, [R16+-0x8] ;  /* 0xfffff80010007984 */ /* 0x000ee20000000400 */
[----:B--2---:R-:W-:Y:S01]  /*08b0*/  MOV R4, UR4 ;  /* 0x0000000400047c02 */ /* 0x004fe20008000f00 */
[----:B------:R-:W-:Y:S02]  /*08c0*/  IMAD.U32 R5, RZ, RZ, UR5 ;  /* 0x00000005ff057e24 */ /* 0x000fe4000f8e00ff */
[----:B---3--:R-:W-:-:S04]  /*08d0*/  HADD2.F32 R0, -RZ, R0.H0_H0 ;  /* 0x20000000ff007230 */ /* 0x008fc80000004100 */
[----:B------:R-:W2:Y:S02]  /*08e0*/  F2F.F64.F32 R8, R0 ;  /* 0x0000000000087310 */ /* 0x000ea40000201800 */
[----:B-12---:R0:W-:Y:S02]  /*08f0*/  STL.64 [R1], R8 ;  /* 0x0000000801007387 */ /* 0x0061e40000100a00 */
[----:B------:R-:W-:-:S07]  /*0900*/  LEPC R20, `(.L_x_3) ;  /* 0x000000001014794e */ /* 0x000fce0000000000 */
[----:B0-----:R-:W-:Y:S05]  /*0910*/  CALL.ABS.NOINC R2 ;  /* 0x0000000002007343 */ /* 0x001fea0003c00000 */
.L_x_3:
[----:B------:R-:W0:Y:S01]  /*0920*/  LDS.U16 R0, [R16+-0x6] ;  /* 0xfffffa0010007984 */ /* 0x000e220000000400 */
[----:B------:R1:W2:Y:S01]  /*0930*/  LDC.64 R2, c[0x4][R17] ;  /* 0x0100000011027b82 */ /* 0x0002a20000000a00 */
[----:B------:R-:W3:Y:S01]  /*0940*/  LDCU.64 UR4, c[0x4][0x10] ;  /* 0x01000200ff0477ac */ /* 0x000ee20008000a00 */
[----:B------:R-:W-:Y:S01]  /*0950*/  MOV R6, R19 ;  /* 0x0000001300067202 */ /* 0x000fe20000000f00 */
[----:B------:R-:W-:Y:S02]  /*0960*/  IMAD.MOV.U32 R7, RZ, RZ, R18 ;  /* 0x000000ffff077224 */ /* 0x000fe400078e0012 */
[----:B---3--:R-:W-:Y:S02]  /*0970*/  IMAD.U32 R4, RZ, RZ, UR4 ;  /* 0x00000004ff047e24 */ /* 0x008fe4000f8e00ff */
[----:B------:R-:W-:Y:S02]  /*0980*/  IMAD.U32 R5, RZ, RZ, UR5 ;  /* 0x00000005ff057e24 */ /* 0x000fe4000f8e00ff */
[----:B0-----:R-:W-:-:S04]  /*0990*/  HADD2.F32 R0, -RZ, R0.H0_H0 ;  /* 0x20000000ff007230 */ /* 0x001fc80000004100 */
[----:B------:R-:W0:Y:S02]  /*09a0*/  F2F.F64.F32 R8, R0 ;  /* 0x0000000000087310 */ /* 0x000e240000201800 */
[----:B0-2---:R1:W-:Y:S02]  /*09b0*/  STL.64 [R1], R8 ;  /* 0x0000000801007387 */ /* 0x0053e40000100a00 */
[----:B------:R-:W-:-:S07]  /*09c0*/  LEPC R20, `(.L_x_4) ;  /* 0x000000001014794e */ /* 0x000fce0000000000 */
[----:B-1----:R-:W-:Y:S05]  /*09d0*/  CALL.ABS.NOINC R2 ;  /* 0x0000000002007343 */ /* 0x002fea0003c00000 */
.L_x_4:
[----:B------:R-:W0:Y:S01]  /*09e0*/  LDS.U16 R0, [R16+-0x4] ;  /* 0xfffffc0010007984 */ /* 0x000e220000000400 */
[----:B------:R1:W2:Y:S01]  /*09f0*/  LDC.64 R2, c[0x4][R17] ;  /* 0x0100000011027b82 */ /* 0x0002a20000000a00 */
[----:B------:R-:W3:Y:S01]  /*0a00*/  LDCU.64 UR4, c[0x4][0x10] ;  /* 0x01000200ff0477ac */ /* 0x000ee20008000a00 */
[----:B------:R-:W-:Y:S02]  /*0a10*/  IMAD.MOV.U32 R6, RZ, RZ, R19 ;  /* 0x000000ffff067224 */ /* 0x000fe400078e0013 */
[----:B------:R-:W-:Y:S02]  /*0a20*/  IMAD.MOV.U32 R7, RZ, RZ, R18 ;  /* 0x000000ffff077224 */ /* 0x000fe400078e0012 */
[----:B---3--:R-:W-:Y:S01]  /*0a30*/  IMAD.U32 R4, RZ, RZ, UR4 ;  /* 0x00000004ff047e24 */ /* 0x008fe2000f8e00ff */
[----:B------:R-:W-:Y:S01]  /*0a40*/  MOV R5, UR5 ;  /* 0x0000000500057c02 */ /* 0x000fe20008000f00 */
[----:B0-----:R-:W-:-:S04]  /*0a50*/  HADD2.F32 R0, -RZ, R0.H0_H0 ;  /* 0x20000000ff007230 */ /* 0x001fc80000004100 */
[----:B------:R-:W0:Y:S02]  /*0a60*/  F2F.F64.F32 R8, R0 ;  /* 0x0000000000087310 */ /* 0x000e240000201800 */
[----:B0-2---:R1:W-:Y:S02]  /*0a70*/  STL.64 [R1], R8 ;  /* 0x0000000801007387 */ /* 0x0053e40000100a00 */
[----:B------:R-:W-:-:S07]  /*0a80*/  LEPC R20, `(.L_x_5) ;  /* 0x000000001014794e */ /* 0x000fce0000000000 */
[----:B-1----:R-:W-:Y:S05]  /*0a90*/  CALL.ABS.NOINC R2 ;  /* 0x0000000002007343 */ /* 0x002fea0003c00000 */
.L_x_5:
[----:B------:R-:W0:Y:S01]  /*0aa0*/  LDS.U16 R0, [R16+-0x2] ;  /* 0xfffffe0010007984 */ /* 0x000e220000000400 */
[----:B------:R1:W2:Y:S01]  /*0ab0*/  LDC.64 R2, c[0x4][R17] ;  /* 0x0100000011027b82 */ /* 0x0002a20000000a00 */
[----:B------:R-:W3:Y:S01]  /*0ac0*/  LDCU.64 UR4, c[0x4][0x10] ;  /* 0x01000200ff0477ac */ /* 0x000ee20008000a00 */
[----:B------:R-:W-:Y:S01]  /*0ad0*/  IMAD.MOV.U32 R6, RZ, RZ, R19 ;  /* 0x000000ffff067224 */ /* 0x000fe200078e0013 */
[----:B------:R-:W-:Y:S02]  /*0ae0*/  MOV R7, R18 ;  /* 0x0000001200077202 */ /* 0x000fe40000000f00 */
[----:B---3--:R-:W-:Y:S01]  /*0af0*/  MOV R4, UR4 ;  /* 0x0000000400047c02 */ /* 0x008fe20008000f00 */
[----:B------:R-:W-:Y:S02]  /*0b00*/  IMAD.U32 R5, RZ, RZ, UR5 ;  /* 0x00000005ff057e24 */ /* 0x000fe4000f8e00ff */
[----:B0-----:R-:W-:-:S04]  /*0b10*/  HADD2.F32 R0, -RZ, R0.H0_H0 ;  /* 0x20000000ff007230 */ /* 0x001fc80000004100 */
[----:B------:R-:W0:Y:S02]  /*0b20*/  F2F.F64.F32 R8, R0 ;  /* 0x0000000000087310 */ /* 0x000e240000201800 */
[----:B0-2---:R1:W-:Y:S02]  /*0b30*/  STL.64 [R1], R8 ;  /* 0x0000000801007387 */ /* 0x0053e40000100a00 */
[----:B------:R-:W-:-:S07]  /*0b40*/  LEPC R20, `(.L_x_6) ;  /* 0x000000001014794e */ /* 0x000fce0000000000 */
[----:B-1----:R-:W-:Y:S05]  /*0b50*/  CALL.ABS.NOINC R2 ;  /* 0x0000000002007343 */ /* 0x002fea0003c00000 */
.L_x_6:
[----:B------:R-:W0:Y:S01]  /*0b60*/  LDS.U16 R0, [R16] ;  /* 0x0000000010007984 */ /* 0x000e220000000400 */
        /* <DEDUP_REMOVED lines=11> */
.L_x_7:
[----:B------:R-:W0:Y:S01]  /*0c20*/  LDS.U16 R0, [R16+0x2] ;  /* 0x0000020010007984 */ /* 0x000e220000000400 */
        /* <DEDUP_REMOVED lines=11> */
.L_x_8:
[----:B------:R-:W0:Y:S01]  /*0ce0*/  LDS.U16 R0, [R16+0x4] ;  /* 0x0000040010007984 */ /* 0x000e220000000400 */
        /* <DEDUP_REMOVED lines=11> */
.L_x_9:
[----:B------:R-:W0:Y:S01]  /*0da0*/  LDS.U16 R0, [R16+0x6] ;  /* 0x0000060010007984 */ /* 0x000e220000000400 */
        /* <DEDUP_REMOVED lines=11> */
.L_x_10:
[----:B------:R-:W-:-:S05]  /*0e60*/  VIADD R23, R23, 0x10 ;  /* 0x0000001017177836 */ /* 0x000fca0000000000 */
[----:B------:R-:W-:-:S13]  /*0e70*/  ISETP.NE.AND P0, PT, R23, 0x88, PT ;  /* 0x000000881700780c */ /* 0x000fda0003f05270 */
[----:B------:R-:W-:Y:S05]  /*0e80*/  @P0 BRA `(.L_x_11) ;  /* 0xfffffff800500947 */ /* 0x000fea000383ffff */
[----:B------:R-:W-:Y:S05]  /*0e90*/  BSYNC.RECONVERGENT B6 ;  /* 0x0000000000067941 */ /* 0x000fea0003800200 */
.L_x_1:
[----:B------:R0:W1:Y:S01]  /*0ea0*/  LDC.64 R2, c[0x4][R17] ;  /* 0x0100000011027b82 */ /* 0x0000620000000a00 */
[----:B------:R-:W2:Y:S01]  /*0eb0*/  LDCU.64 UR4, c[0x4][0x8] ;  /* 0x01000100ff0477ac */ /* 0x000ea20008000a00 */
[----:B------:R-:W-:Y:S02]  /*0ec0*/  CS2R R6, SRZ ;  /* 0x0000000000067805 */ /* 0x000fe4000001ff00 */
[----:B--2---:R-:W-:Y:S01]  /*0ed0*/  MOV R4, UR4 ;  /* 0x0000000400047c02 */ /* 0x004fe20008000f00 */
[----:B0-----:R-:W-:-:S07]  /*0ee0*/  IMAD.U32 R5, RZ, RZ, UR5 ;  /* 0x00000005ff057e24 */ /* 0x001fce000f8e00ff */
[----:B------:R-:W-:-:S07]  /*0ef0*/  LEPC R20, `(.L_x_0) ;  /* 0x000000001014794e */ /* 0x000fce0000000000 */
[----:B-1----:R-:W-:Y:S05]  /*0f00*/  CALL.ABS.NOINC R2 ;  /* 0x0000000002007343 */ /* 0x002fea0003c00000 */
.L_x_0:
[----:B------:R-:W0:Y:S01]  /*0f10*/  S2UR UR5, SR_CgaCtaId ;  /* 0x00000000000579c3 */ /* 0x000e220000008800 */
[----:B------:R-:W-:Y:S01]  /*0f20*/  UMOV UR4, 0x400 ;  /* 0x0000040000047882 */ /* 0x000fe20000000000 */
[----:B------:R-:W-:Y:S01]  /*0f30*/  IMAD.SHL.U32 R0, R22, 0x10, RZ ;  /* 0x0000001016007824 */ /* 0x000fe200078e00ff */
[----:B------:R-:W-:Y:S01]  /*0f40*/  MOV R10, 0x0 ;  /* 0x00000000000a7802 */ /* 0x000fe20000000f00 */
[----:B------:R-:W-:Y:S01]  /*0f50*/  STL [R1], R22 ;  /* 0x0000001601007387 */ /* 0x000fe20000100800 */
[----:B------:R-:W-:Y:S01]  /*0f60*/  MOV R6, R19 ;  /* 0x0000001300067202 */ /* 0x000fe20000000f00 */
[----:B------:R-:W-:Y:S01]  /*0f70*/  IMAD.MOV.U32 R7, RZ, RZ, R18 ;  /* 0x000000ffff077224 */ /* 0x000fe200078e0012 */
[----:B------:R-:W-:Y:S01]  /*0f80*/  LOP3.LUT R0, R0, 0x70, RZ, 0xc0, !PT ;  /* 0x0000007000007812 */ /* 0x000fe200078ec0ff */
[----:B------:R-:W1:Y:S08]  /*0f90*/  S2UR UR6, SR_SWINHI ;  /* 0x00000000000679c3 */ /* 0x000e700000002f00 */
[----:B------:R-:W2:Y:S01]  /*0fa0*/  LDC.64 R10, c[0x4][R10] ;  /* 0x010000000a0a7b82 */ /* 0x000ea20000000a00 */
[----:B0-----:R-:W-:-:S07]  /*0fb0*/  ULEA UR4, UR5, UR4, 0x18 ;  /* 0x0000000405047291 */ /* 0x001fce000f8ec0ff */
[----:B------:R-:W-:Y:S01]  /*0fc0*/  UMOV UR4, UR4 ;  /* 0x0000000400047c82 */ /* 0x000fe20008000000 */
[----:B-1----:R-:W-:Y:S01]  /*0fd0*/  UMOV UR5, UR6 ;  /* 0x0000000600057c82 */ /* 0x002fe20008000000 */
[----:B------:R-:W-:-:S04]  /*0fe0*/  IADD3 R2, P0, PT, R0, UR4, RZ ;  /* 0x0000000400027c10 */ /* 0x000fc8000ff1e0ff */
[----:B------:R-:W-:Y:S01]  /*0ff0*/  IADD3.X R3, PT, PT, RZ, UR5, RZ, P0, !PT ;  /* 0x00000005ff037c10 */ /* 0x000fe200087fe4ff */
[----:B------:R-:W-:Y:S05]  /*1000*/  WARPSYNC.ALL ;  /* 0x0000000000007948 */ /* 0x000fea0003800000 */
[----:B------:R-:W-:Y:S01]  /*1010*/  MOV R4, R2 ;  /* 0x0000000200047202 */ /* 0x000fe20000000f00 */
[----:B------:R-:W0:Y:S04]  /*1020*/  LDCU.64 UR4, c[0x4][0x18] ;  /* 0x01000300ff0477ac */ /* 0x000e280008000a00 */
[----:B------:R0:W1:Y:S02]  /*1030*/  LDSM.16.M88 R8, [R4] ;  /* 0x000000000408783b */ /* 0x0000640000000000 */
[----:B0-----:R-:W-:-:S02]  /*1040*/  IMAD.U32 R4, RZ, RZ, UR4 ;  /* 0x00000004ff047e24 */ /* 0x001fc4000f8e00ff */
[----:B------:R-:W-:Y:S02]  /*1050*/  IMAD.U32 R5, RZ, RZ, UR5 ;  /* 0x00000005ff057e24 */ /* 0x000fe4000f8e00ff */
[--C-:B-1----:R-:W-:Y:S02]  /*1060*/  HADD2.F32 R0, -RZ, R8.reuse.H0_H0 ;  /* 0x20000008ff007230 */ /* 0x102fe40000004100 */
[----:B------:R-:W-:Y:S02]  /*1070*/  HADD2.F32 R8, -RZ, R8.H1_H1 ;  /* 0x30000008ff087230 */ /* 0x000fe40000004100 */
[----:B------:R-:W0:Y:S08]  /*1080*/  F2F.F64.F32 R2, R0 ;  /* 0x0000000000027310 */ /* 0x000e300000201800 */
[----:B------:R-:W1:Y:S01]  /*1090*/  F2F.F64.F32 R8, R8 ;  /* 0x0000000800087310 */ /* 0x000e620000201800 */
[----:B0-----:R0:W-:Y:S04]  /*10a0*/  STL.64 [R1+0x8], R2 ;  /* 0x0000080201007387 */ /* 0x0011e80000100a00 */
[----:B-12---:R0:W-:Y:S02]  /*10b0*/  STL.64 [R1+0x10], R8 ;  /* 0x0000100801007387 */ /* 0x0061e40000100a00 */
[----:B------:R-:W-:-:S07]  /*10c0*/  LEPC R20, `(.L_x_12) ;  /* 0x000000001014794e */ /* 0x000fce0000000000 */
[----:B0-----:R-:W-:Y:S05]  /*10d0*/  CALL.ABS.NOINC R10 ;  /* 0x000000000a007343 */ /* 0x001fea0003c00000 */
.L_x_12:
[----:B------:R-:W-:Y:S05]  /*10e0*/  EXIT ;  /* 0x000000000000794d */ /* 0x000fea0003800000 */
.L_x_13:
[----:B------:R-:W-:-:S00]  /*10f0*/  BRA `(.L_x_13) ;  /* 0xfffffffc00fc7947 */ /* 0x000fc0000383ffff */
[----:B------:R-:W-:-:S00]  /*1100*/  NOP ;  /* 0x0000000000007918 */ /* 0x000fc00000000000 */
[----:B------:R-:W-:-:S00]  /*1110*/  NOP ;  /* 0x0000000000007918 */ /* 0x000fc00000000000 */
[----:B------:R-:W-:-:S00]  /*1120*/  NOP ;  /* 0x0000000000007918 */ /* 0x000fc00000000000 */
[----:B------:R-:W-:-:S00]  /*1130*/  NOP ;  /* 0x0000000000007918 */ /* 0x000fc00000000000 */
[----:B------:R-:W-:-:S00]  /*1140*/  NOP ;  /* 0x0000000000007918 */ /* 0x000fc00000000000 */
[----:B------:R-:W-:-:S00]  /*1150*/  NOP ;  /* 0x0000000000007918 */ /* 0x000fc00000000000 */
[----:B------:R-:W-:-:S00]  /*1160*/  NOP ;  /* 0x0000000000007918 */ /* 0x000fc00000000000 */
[----:B------:R-:W-:-:S00]  /*1170*/  NOP ;  /* 0x0000000000007918 */ /* 0x000fc00000000000 */
.L_x_28:


//--------------------- .text._Z5testTv           --------------------------
	.section	.text._Z5testTv,"ax",@progbits
	.align	128
        .global         _Z5testTv
        .type           _Z5testTv,@function
        .size           _Z5testTv,(.L_x_29 - _Z5testTv)
        .other          _Z5testTv,@"STO_CUDA_ENTRY STV_DEFAULT"
_Z5testTv:
.text._Z5testTv:
        /* <DEDUP_REMOVED lines=125> */
.L_x_25:
        /* <DEDUP_REMOVED lines=8> */
.L_x_16:
        /* <DEDUP_REMOVED lines=13> */
.L_x_17:
        /* <DEDUP_REMOVED lines=12> */
.L_x_18:
        /* <DEDUP_REMOVED lines=12> */
.L_x_19:
        /* <DEDUP_REMOVED lines=12> */
.L_x_20:
        /* <DEDUP_REMOVED lines=12> */
.L_x_21:
        /* <DEDUP_REMOVED lines=12> */
.L_x_22:
        /* <DEDUP_REMOVED lines=12> */
.L_x_23:
        /* <DEDUP_REMOVED lines=12> */
.L_x_24:
[----:B------:R-:W-:-:S05]  /*0e60*/  VIADD R23, R23, 0x10 ;  /* 0x0000001017177836 */ /* 0x000fca0000000000 */
[----:B------:R-:W-:-:S13]  /*0e70*/  ISETP.NE.AND P0, PT, R23, 0x88, PT ;  /* 0x000000881700780c */ /* 0x000fda0003f05270 */
[----:B------:R-:W-:Y:S05]  /*0e80*/  @P0 BRA `(.L_x_25) ;  /* 0xfffffff800500947 */ /* 0x000fea000383ffff */
[----:B------:R-:W-:Y:S05]  /*0e90*/  BSYNC.RECONVERGENT B6 ;  /* 0x0000000000067941 */ /* 0x000fea0003800200 */
.L_x_15:
[----:B------:R0:W1:Y:S01]  /*0ea0*/  LDC.64 R2, c[0x4][R17] ;  /* 0x0100000011027b82 */ /* 0x0000620000000a00 */
[----:B------:R-:W2:Y:S01]  /*0eb0*/  LDCU.64 UR4, c[0x4][0x8] ;  /* 0x01000100ff0477ac */ /* 0x000ea20008000a00 */
[----:B------:R-:W-:Y:S02]  /*0ec0*/  CS2R R6, SRZ ;  /* 0x0000000000067805 */ /* 0x000fe4000001ff00 */
[----:B--2---:R-:W-:Y:S01]  /*0ed0*/  MOV R4, UR4 ;  /* 0x0000000400047c02 */ /* 0x004fe20008000f00 */
[----:B0-----:R-:W-:-:S07]  /*0ee0*/  IMAD.U32 R5, RZ, RZ, UR5 ;  /* 0x00000005ff057e24 */ /* 0x001fce000f8e00ff */
[----:B------:R-:W-:-:S07]  /*0ef0*/  LEPC R20, `(.L_x_14) ;  /* 0x000000001014794e */ /* 0x000fce0000000000 */
[----:B-1----:R-:W-:Y:S05]  /*0f00*/  CALL.ABS.NOINC R2 ;  /* 0x0000000002007343 */ /* 0x002fea0003c00000 */
.L_x_14:
        /* <DEDUP_REMOVED lines=18> */
[----:B------:R0:W1:Y:S02]  /*1030*/  LDSM.16.MT88 R8, [R4] ;  /* 0x000000000408783b */ /* 0x0000640000004000 */
        /* <DEDUP_REMOVED lines=10> */
.L_x_26:
[----:B------:R-:W-:Y:S05]  /*10e0*/  EXIT ;  /* 0x000000000000794d */ /* 0x000fea0003800000 */
.L_x_27:
        /* <DEDUP_REMOVED lines=9> */
.L_x_29:


//--------------------- .nv.global.init           --------------------------
	.section	.nv.global.init,"aw",@progbits
.nv.global.init:
	.type		$str,@object
	.size		$str,($str$1 - $str)
$str:
        /*0000*/ 	.byte	0x0a, 0x00
	.type		$str$1,@object
	.size		$str$1,($str$2 - $str$1)
$str$1:
        /*0002*/ 	.byte	0x25, 0x66, 0x20, 0x00
	.type		$str$2,@object
	.size		$str$2,(.L_2 - $str$2)
$str$2:
        /*0006*/ 	.byte	0x25, 0x64, 0x20, 0x25, 0x66, 0x20, 0x25, 0x66, 0x0a, 0x00
.L_2:


//--------------------- .nv.shared._Z5testNv      --------------------------
	.section	.nv.shared._Z5testNv,"aw",@nobits
	.sectionflags	@""
	.align	2
.nv.shared._Z5testNv:
	.zero		1152


//--------------------- .nv.shared.reserved.0     --------------------------
	.section	.nv.shared.reserved.0,"aw",@nobits
	.weak		__nv_reservedSMEM_offset_0_alias
	.size		__nv_reservedSMEM_offset_0_alias, 0, 64
	.other		__nv_reservedSMEM_offset_0_alias,@"STO_CUDA_RESERVED_SHARED STV_DEFAULT"
__nv_reservedSMEM_offset_0_alias:
	.zero		0
	.zero		64


//--------------------- .nv.shared._Z5testTv      --------------------------
	.section	.nv.shared._Z5testTv,"aw",@nobits
	.sectionflags	@""
	.align	2
.nv.shared._Z5testTv:
	.zero		1152


//--------------------- .nv.constant0._Z5testNv   --------------------------
	.section	.nv.constant0._Z5testNv,"a",@progbits
	.sectionflags	@""
	.align	4
.nv.constant0._Z5testNv:
	.zero		896


//--------------------- .nv.constant0._Z5testTv   --------------------------
	.section	.nv.constant0._Z5testTv,"a",@progbits
	.sectionflags	@""
	.align	4
.nv.constant0._Z5testTv:
	.zero		896


//--------------------- SYMBOLS --------------------------

	.type		.nv.reservedSmem.offset0,@object
	.size		.nv.reservedSmem.offset0,0x4
	.type		.nv.reservedSmem.cap,@object
	.size		.nv.reservedSmem.cap,0x4
	.type		vprintf,@function
